//
// Generated by NVIDIA NVVM Compiler
//
// Compiler Build ID: CL-36424714
// Cuda compilation tools, release 13.0, V13.0.88
// Based on NVVM 20.0.0
//

.version 9.0
.target sm_100
.address_size 64

	// .globl	_Z4initPi
.extern .func  (.param .b32 func_retval0) vprintf
(
	.param .b64 vprintf_param_0,
	.param .b64 vprintf_param_1
)
;
.global .align 1 .b8 $str[4] = {37, 100, 32};
.global .align 1 .b8 $str$1[2] = {10};

.visible .entry _Z4initPi(
	.param .u64 .ptr .align 1 _Z4initPi_param_0
)
{
	.reg .pred 	%p<2>;
	.reg .b32 	%r<6>;
	.reg .b64 	%rd<5>;

	ld.param.u64 	%rd1, [_Z4initPi_param_0];
	mov.u32 	%r2, %ntid.x;
	mov.u32 	%r3, %ctaid.x;
	mov.u32 	%r4, %tid.x;
	mad.lo.s32 	%r1, %r2, %r3, %r4;
	setp.gt.u32 	%p1, %r1, 99;
	@%p1 bra 	$L__BB0_2;
	cvta.to.global.u64 	%rd2, %rd1;
	add.s32 	%r5, %r1, 1;
	mul.wide.u32 	%rd3, %r1, 4;
	add.s64 	%rd4, %rd2, %rd3;
	st.global.u32 	[%rd4], %r5;
$L__BB0_2:
	ret;

}
	// .globl	_Z5printPi
.visible .entry _Z5printPi(
	.param .u64 .ptr .align 1 _Z5printPi_param_0
)
{
	.local .align 8 .b8 	__local_depot1[8];
	.reg .b64 	%SP;
	.reg .b64 	%SPL;
	.reg .pred 	%p<2>;
	.reg .b32 	%r<19>;
	.reg .b64 	%rd<14>;

	mov.u64 	%SPL, __local_depot1;
	cvta.local.u64 	%SP, %SPL;
	ld.param.u64 	%rd5, [_Z5printPi_param_0];
	cvta.to.global.u64 	%rd6, %rd5;
	add.u64 	%rd7, %SP, 0;
	add.u64 	%rd1, %SPL, 0;
	add.s64 	%rd13, %rd6, 8;
	mov.b32 	%r18, 0;
	mov.u64 	%rd8, $str;
$L__BB1_1:
	ld.global.u32 	%r4, [%rd13+-8];
	st.local.u32 	[%rd1], %r4;
	cvta.global.u64 	%rd9, %rd8;
	{ // callseq 0, 0
	.param .b64 param0;
	st.param.b64 	[param0], %rd9;
	.param .b64 param1;
	st.param.b64 	[param1], %rd7;
	.param .b32 retval0;
	call.uni (retval0), 
	vprintf, 
	(
	param0, 
	param1
	);
	ld.param.b32 	%r5, [retval0];
	} // callseq 0
	ld.global.u32 	%r7, [%rd13+-4];
	st.local.u32 	[%rd1], %r7;
	{ // callseq 1, 0
	.param .b64 param0;
	st.param.b64 	[param0], %rd9;
	.param .b64 param1;
	st.param.b64 	[param1], %rd7;
	.param .b32 retval0;
	call.uni (retval0), 
	vprintf, 
	(
	param0, 
	param1
	);
	ld.param.b32 	%r8, [retval0];
	} // callseq 1
	ld.global.u32 	%r10, [%rd13];
	st.local.u32 	[%rd1], %r10;
	{ // callseq 2, 0
	.param .b64 param0;
	st.param.b64 	[param0], %rd9;
	.param .b64 param1;
	st.param.b64 	[param1], %rd7;
	.param .b32 retval0;
	call.uni (retval0), 
	vprintf, 
	(
	param0, 
	param1
	);
	ld.param.b32 	%r11, [retval0];
	} // callseq 2
	ld.global.u32 	%r13, [%rd13+4];
	st.local.u32 	[%rd1], %r13;
	{ // callseq 3, 0
	.param .b64 param0;
	st.param.b64 	[param0], %rd9;
	.param .b64 param1;
	st.param.b64 	[param1], %rd7;
	.param .b32 retval0;
	call.uni (retval0), 
	vprintf, 
	(
	param0, 
	param1
	);
	ld.param.b32 	%r14, [retval0];
	} // callseq 3
	add.s32 	%r18, %r18, 4;
	add.s64 	%rd13, %rd13, 16;
	setp.ne.s32 	%p1, %r18, 100;
	@%p1 bra 	$L__BB1_1;
	mov.u64 	%rd11, $str$1;
	cvta.global.u64 	%rd12, %rd11;
	{ // callseq 4, 0
	.param .b64 param0;
	st.param.b64 	[param0], %rd12;
	.param .b64 param1;
	st.param.b64 	[param1], 0;
	.param .b32 retval0;
	call.uni (retval0), 
	vprintf, 
	(
	param0, 
	param1
	);
	ld.param.b32 	%r16, [retval0];
	} // callseq 4
	ret;

}
	// .globl	_Z11convolutionPiS_S_i
.visible .entry _Z11convolutionPiS_S_i(
	.param .u64 .ptr .align 1 _Z11convolutionPiS_S_i_param_0,
	.param .u64 .ptr .align 1 _Z11convolutionPiS_S_i_param_1,
	.param .u64 .ptr .align 1 _Z11convolutionPiS_S_i_param_2,
	.param .u32 _Z11convolutionPiS_S_i_param_3
)
{
	.reg .pred 	%p<11>;
	.reg .b32 	%r<196>;
	.reg .b64 	%rd<78>;

	ld.param.u64 	%rd7, [_Z11convolutionPiS_S_i_param_0];
	ld.param.u64 	%rd8, [_Z11convolutionPiS_S_i_param_1];
	ld.param.u64 	%rd6, [_Z11convolutionPiS_S_i_param_2];
	ld.param.u32 	%r47, [_Z11convolutionPiS_S_i_param_3];
	cvta.to.global.u64 	%rd1, %rd8;
	cvta.to.global.u64 	%rd2, %rd7;
	mov.u32 	%r48, %ntid.x;
	mov.u32 	%r49, %ctaid.x;
	mul.lo.s32 	%r1, %r48, %r49;
	mov.u32 	%r2, %tid.x;
	add.s32 	%r3, %r1, %r2;
	setp.gt.u32 	%p1, %r3, 99;
	@%p1 bra 	$L__BB2_15;
	shr.u32 	%r51, %r47, 31;
	add.s32 	%r52, %r47, %r51;
	shr.s32 	%r4, %r52, 1;
	sub.s32 	%r5, %r3, %r4;
	add.s32 	%r53, %r4, %r3;
	neg.s32 	%r54, %r5;
	shr.s32 	%r55, %r5, 31;
	and.b32  	%r184, %r55, %r54;
	max.s32 	%r7, %r53, 99;
	add.s32 	%r8, %r47, 99;
	sub.s32 	%r56, %r8, %r7;
	setp.ge.u32 	%p2, %r184, %r56;
	mov.b32 	%r195, 0;
	@%p2 bra 	$L__BB2_14;
	max.s32 	%r9, %r5, 0;
	sub.s32 	%r10, %r9, %r184;
	add.s32 	%r59, %r8, %r3;
	add.s32 	%r60, %r4, %r7;
	add.s32 	%r61, %r60, %r9;
	sub.s32 	%r11, %r59, %r61;
	and.b32  	%r12, %r11, 15;
	sub.s32 	%r62, %r61, %r59;
	setp.gt.u32 	%p3, %r62, -16;
	mov.b32 	%r195, 0;
	@%p3 bra 	$L__BB2_5;
	add.s32 	%r180, %r9, 7;
	and.b32  	%r64, %r11, -16;
	neg.s32 	%r179, %r64;
	mov.b32 	%r195, 0;
$L__BB2_4:
	.pragma "nounroll";
	add.s32 	%r65, %r180, -7;
	mul.wide.u32 	%rd9, %r65, 4;
	add.s64 	%rd10, %rd2, %rd9;
	ld.global.u32 	%r66, [%rd10];
	mul.wide.u32 	%rd11, %r184, 4;
	add.s64 	%rd12, %rd1, %rd11;
	ld.global.u32 	%r67, [%rd12];
	mad.lo.s32 	%r68, %r67, %r66, %r195;
	add.s32 	%r69, %r180, -6;
	mul.wide.u32 	%rd13, %r69, 4;
	add.s64 	%rd14, %rd2, %rd13;
	ld.global.u32 	%r70, [%rd14];
	ld.global.u32 	%r71, [%rd12+4];
	mad.lo.s32 	%r72, %r71, %r70, %r68;
	add.s32 	%r73, %r180, -5;
	mul.wide.u32 	%rd15, %r73, 4;
	add.s64 	%rd16, %rd2, %rd15;
	ld.global.u32 	%r74, [%rd16];
	ld.global.u32 	%r75, [%rd12+8];
	mad.lo.s32 	%r76, %r75, %r74, %r72;
	add.s32 	%r77, %r180, -4;
	mul.wide.u32 	%rd17, %r77, 4;
	add.s64 	%rd18, %rd2, %rd17;
	ld.global.u32 	%r78, [%rd18];
	ld.global.u32 	%r79, [%rd12+12];
	mad.lo.s32 	%r80, %r79, %r78, %r76;
	add.s32 	%r81, %r180, -3;
	mul.wide.u32 	%rd19, %r81, 4;
	add.s64 	%rd20, %rd2, %rd19;
	ld.global.u32 	%r82, [%rd20];
	ld.global.u32 	%r83, [%rd12+16];
	mad.lo.s32 	%r84, %r83, %r82, %r80;
	add.s32 	%r85, %r180, -2;
	mul.wide.u32 	%rd21, %r85, 4;
	add.s64 	%rd22, %rd2, %rd21;
	ld.global.u32 	%r86, [%rd22];
	ld.global.u32 	%r87, [%rd12+20];
	mad.lo.s32 	%r88, %r87, %r86, %r84;
	add.s32 	%r89, %r180, -1;
	mul.wide.u32 	%rd23, %r89, 4;
	add.s64 	%rd24, %rd2, %rd23;
	ld.global.u32 	%r90, [%rd24];
	ld.global.u32 	%r91, [%rd12+24];
	mad.lo.s32 	%r92, %r91, %r90, %r88;
	add.s32 	%r93, %r180, 8;
	mul.wide.u32 	%rd25, %r180, 4;
	add.s64 	%rd26, %rd2, %rd25;
	ld.global.u32 	%r94, [%rd26];
	ld.global.u32 	%r95, [%rd12+28];
	mad.lo.s32 	%r96, %r95, %r94, %r92;
	add.s32 	%r97, %r180, 1;
	mul.wide.u32 	%rd27, %r97, 4;
	add.s64 	%rd28, %rd2, %rd27;
	ld.global.u32 	%r98, [%rd28];
	ld.global.u32 	%r99, [%rd12+32];
	mad.lo.s32 	%r100, %r99, %r98, %r96;
	add.s32 	%r101, %r180, 2;
	mul.wide.u32 	%rd29, %r101, 4;
	add.s64 	%rd30, %rd2, %rd29;
	ld.global.u32 	%r102, [%rd30];
	ld.global.u32 	%r103, [%rd12+36];
	mad.lo.s32 	%r104, %r103, %r102, %r100;
	add.s32 	%r105, %r180, 3;
	mul.wide.u32 	%rd31, %r105, 4;
	add.s64 	%rd32, %rd2, %rd31;
	ld.global.u32 	%r106, [%rd32];
	ld.global.u32 	%r107, [%rd12+40];
	mad.lo.s32 	%r108, %r107, %r106, %r104;
	add.s32 	%r109, %r180, 4;
	mul.wide.u32 	%rd33, %r109, 4;
	add.s64 	%rd34, %rd2, %rd33;
	ld.global.u32 	%r110, [%rd34];
	ld.global.u32 	%r111, [%rd12+44];
	mad.lo.s32 	%r112, %r111, %r110, %r108;
	add.s32 	%r113, %r180, 5;
	mul.wide.u32 	%rd35, %r113, 4;
	add.s64 	%rd36, %rd2, %rd35;
	ld.global.u32 	%r114, [%rd36];
	ld.global.u32 	%r115, [%rd12+48];
	mad.lo.s32 	%r116, %r115, %r114, %r112;
	add.s32 	%r117, %r180, 6;
	mul.wide.u32 	%rd37, %r117, 4;
	add.s64 	%rd38, %rd2, %rd37;
	ld.global.u32 	%r118, [%rd38];
	ld.global.u32 	%r119, [%rd12+52];
	mad.lo.s32 	%r120, %r119, %r118, %r116;
	add.s32 	%r121, %r180, 7;
	mul.wide.u32 	%rd39, %r121, 4;
	add.s64 	%rd40, %rd2, %rd39;
	ld.global.u32 	%r122, [%rd40];
	ld.global.u32 	%r123, [%rd12+56];
	mad.lo.s32 	%r124, %r123, %r122, %r120;
	mul.wide.u32 	%rd41, %r93, 4;
	add.s64 	%rd42, %rd2, %rd41;
	ld.global.u32 	%r125, [%rd42];
	ld.global.u32 	%r126, [%rd12+60];
	mad.lo.s32 	%r195, %r126, %r125, %r124;
	add.s32 	%r184, %r184, 16;
	add.s32 	%r180, %r180, 16;
	add.s32 	%r179, %r179, 16;
	setp.ne.s32 	%p4, %r179, 0;
	@%p4 bra 	$L__BB2_4;
$L__BB2_5:
	setp.eq.s32 	%p5, %r12, 0;
	@%p5 bra 	$L__BB2_14;
	and.b32  	%r26, %r11, 7;
	setp.lt.u32 	%p6, %r12, 8;
	@%p6 bra 	$L__BB2_8;
	add.s32 	%r128, %r10, %r184;
	mul.wide.u32 	%rd43, %r128, 4;
	add.s64 	%rd44, %rd2, %rd43;
	ld.global.u32 	%r129, [%rd44];
	mul.wide.u32 	%rd45, %r184, 4;
	add.s64 	%rd46, %rd1, %rd45;
	ld.global.u32 	%r130, [%rd46];
	mad.lo.s32 	%r131, %r130, %r129, %r195;
	add.s32 	%r132, %r128, 1;
	mul.wide.u32 	%rd47, %r132, 4;
	add.s64 	%rd48, %rd2, %rd47;
	ld.global.u32 	%r133, [%rd48];
	ld.global.u32 	%r134, [%rd46+4];
	mad.lo.s32 	%r135, %r134, %r133, %r131;
	add.s32 	%r136, %r128, 2;
	mul.wide.u32 	%rd49, %r136, 4;
	add.s64 	%rd50, %rd2, %rd49;
	ld.global.u32 	%r137, [%rd50];
	ld.global.u32 	%r138, [%rd46+8];
	mad.lo.s32 	%r139, %r138, %r137, %r135;
	add.s32 	%r140, %r128, 3;
	mul.wide.u32 	%rd51, %r140, 4;
	add.s64 	%rd52, %rd2, %rd51;
	ld.global.u32 	%r141, [%rd52];
	ld.global.u32 	%r142, [%rd46+12];
	mad.lo.s32 	%r143, %r142, %r141, %r139;
	add.s32 	%r144, %r128, 4;
	mul.wide.u32 	%rd53, %r144, 4;
	add.s64 	%rd54, %rd2, %rd53;
	ld.global.u32 	%r145, [%rd54];
	ld.global.u32 	%r146, [%rd46+16];
	mad.lo.s32 	%r147, %r146, %r145, %r143;
	add.s32 	%r148, %r128, 5;
	mul.wide.u32 	%rd55, %r148, 4;
	add.s64 	%rd56, %rd2, %rd55;
	ld.global.u32 	%r149, [%rd56];
	ld.global.u32 	%r150, [%rd46+20];
	mad.lo.s32 	%r151, %r150, %r149, %r147;
	add.s32 	%r152, %r128, 6;
	mul.wide.u32 	%rd57, %r152, 4;
	add.s64 	%rd58, %rd2, %rd57;
	ld.global.u32 	%r153, [%rd58];
	ld.global.u32 	%r154, [%rd46+24];
	mad.lo.s32 	%r155, %r154, %r153, %r151;
	add.s32 	%r156, %r128, 7;
	mul.wide.u32 	%rd59, %r156, 4;
	add.s64 	%rd60, %rd2, %rd59;
	ld.global.u32 	%r157, [%rd60];
	ld.global.u32 	%r158, [%rd46+28];
	mad.lo.s32 	%r195, %r158, %r157, %r155;
	add.s32 	%r184, %r184, 8;
$L__BB2_8:
	setp.eq.s32 	%p7, %r26, 0;
	@%p7 bra 	$L__BB2_14;
	and.b32  	%r32, %r11, 3;
	setp.lt.u32 	%p8, %r26, 4;
	@%p8 bra 	$L__BB2_11;
	add.s32 	%r160, %r10, %r184;
	mul.wide.u32 	%rd61, %r160, 4;
	add.s64 	%rd62, %rd2, %rd61;
	ld.global.u32 	%r161, [%rd62];
	mul.wide.u32 	%rd63, %r184, 4;
	add.s64 	%rd64, %rd1, %rd63;
	ld.global.u32 	%r162, [%rd64];
	mad.lo.s32 	%r163, %r162, %r161, %r195;
	add.s32 	%r164, %r160, 1;
	mul.wide.u32 	%rd65, %r164, 4;
	add.s64 	%rd66, %rd2, %rd65;
	ld.global.u32 	%r165, [%rd66];
	ld.global.u32 	%r166, [%rd64+4];
	mad.lo.s32 	%r167, %r166, %r165, %r163;
	add.s32 	%r168, %r160, 2;
	mul.wide.u32 	%rd67, %r168, 4;
	add.s64 	%rd68, %rd2, %rd67;
	ld.global.u32 	%r169, [%rd68];
	ld.global.u32 	%r170, [%rd64+8];
	mad.lo.s32 	%r171, %r170, %r169, %r167;
	add.s32 	%r172, %r160, 3;
	mul.wide.u32 	%rd69, %r172, 4;
	add.s64 	%rd70, %rd2, %rd69;
	ld.global.u32 	%r173, [%rd70];
	ld.global.u32 	%r174, [%rd64+12];
	mad.lo.s32 	%r195, %r174, %r173, %r171;
	add.s32 	%r184, %r184, 4;
$L__BB2_11:
	setp.eq.s32 	%p9, %r32, 0;
	@%p9 bra 	$L__BB2_14;
	mul.wide.u32 	%rd71, %r184, 4;
	add.s64 	%rd77, %rd1, %rd71;
	add.s32 	%r175, %r2, %r184;
	add.s32 	%r176, %r175, %r1;
	sub.s32 	%r193, %r176, %r4;
	neg.s32 	%r192, %r32;
$L__BB2_13:
	.pragma "nounroll";
	mul.wide.u32 	%rd72, %r193, 4;
	add.s64 	%rd73, %rd2, %rd72;
	ld.global.u32 	%r177, [%rd73];
	ld.global.u32 	%r178, [%rd77];
	mad.lo.s32 	%r195, %r178, %r177, %r195;
	add.s64 	%rd77, %rd77, 4;
	add.s32 	%r193, %r193, 1;
	add.s32 	%r192, %r192, 1;
	setp.ne.s32 	%p10, %r192, 0;
	@%p10 bra 	$L__BB2_13;
$L__BB2_14:
	cvta.to.global.u64 	%rd74, %rd6;
	mul.wide.u32 	%rd75, %r3, 4;
	add.s64 	%rd76, %rd74, %rd75;
	st.global.u32 	[%rd76], %r195;
$L__BB2_15:
	ret;

}


// ===== COMPILED SASS (sm_100) =====

	.target	sm_100

	.elftype	@"ET_EXEC"


//--------------------- .note.nv.tkinfo           --------------------------
	.section	.note.nv.tkinfo,"",@"SHT_NOTE"
	.sectionflags	@"SHF_NOTE_NV_TKINFO"
	.tkinfo
        /*0018*/ 	.word	0x00000002
        /*0030*/ 	.string	""
        /*0030*/ 	.string	"ptxas"
        /*0030*/ 	.string	"Cuda compilation tools, release 13.0, V13.0.88"
        /*0030*/ 	.string	"Build cuda_13.0.r13.0/compiler.36424714_0"
        /*0030*/ 	.string	"-arch sm_100 -m 64 "



//--------------------- .note.nv.cuinfo           --------------------------
	.section	.note.nv.cuinfo,"",@"SHT_NOTE"
	.sectionflags	@"SHF_NOTE_NV_CUINFO"
        /*0018*/ 	.short	0x0002
        /*001a*/ 	.short	0x0064
        /*001c*/ 	.short	0x0082
	.zero		2


//--------------------- .nv.info                  --------------------------
	.section	.nv.info,"",@"SHT_CUDA_INFO"
	.align	4


	//----- nvinfo : EIATTR_REGCOUNT
	.align		4
        /*0000*/ 	.byte	0x04, 0x2f
        /*0002*/ 	.short	(.L_3 - .L_2)
	.align		4
.L_2:
        /*0004*/ 	.word	index@(_Z4initPi)
        /*0008*/ 	.word	0x0000000a


	//----- nvinfo : EIATTR_FRAME_SIZE
	.align		4
.L_3:
        /*000c*/ 	.byte	0x04, 0x11
        /*000e*/ 	.short	(.L_5 - .L_4)
	.align		4
.L_4:
        /*0010*/ 	.word	index@(_Z4initPi)
        /*0014*/ 	.word	0x00000000


	//----- nvinfo : EIATTR_REGCOUNT
	.align		4
.L_5:
        /*0018*/ 	.byte	0x04, 0x2f
        /*001a*/ 	.short	(.L_7 - .L_6)
	.align		4
.L_6:
        /*001c*/ 	.word	index@(_Z5printPi)
        /*0020*/ 	.word	0x0000001a


	//----- nvinfo : EIATTR_FRAME_SIZE
	.align		4
.L_7:
        /*0024*/ 	.byte	0x04, 0x11
        /*0026*/ 	.short	(.L_9 - .L_8)
	.align		4
.L_8:
        /*0028*/ 	.word	index@(_Z5printPi)
        /*002c*/ 	.word	0x00000008


	//----- nvinfo : EIATTR_REGCOUNT
	.align		4
.L_9:
        /*0030*/ 	.byte	0x04, 0x2f
        /*0032*/ 	.short	(.L_11 - .L_10)
	.align		4
.L_10:
        /*0034*/ 	.word	index@(_Z11convolutionPiS_S_i)
        /*0038*/ 	.word	0x00000020


	//----- nvinfo : EIATTR_FRAME_SIZE
	.align		4
.L_11:
        /*003c*/ 	.byte	0x04, 0x11
        /*003e*/ 	.short	(.L_13 - .L_12)
	.align		4
.L_12:
        /*0040*/ 	.word	index@(_Z11convolutionPiS_S_i)
        /*0044*/ 	.word	0x00000000


	//----- nvinfo : EIATTR_MIN_STACK_SIZE
	.align		4
.L_13:
        /*0048*/ 	.byte	0x04, 0x12
        /*004a*/ 	.short	(.L_15 - .L_14)
	.align		4
.L_14:
        /*004c*/ 	.word	index@(_Z11convolutionPiS_S_i)
        /*0050*/ 	.word	0x00000000


	//----- nvinfo : EIATTR_MIN_STACK_SIZE
	.align		4
.L_15:
        /*0054*/ 	.byte	0x04, 0x12
        /*0056*/ 	.short	(.L_17 - .L_16)
	.align		4
.L_16:
        /*0058*/ 	.word	index@(_Z5printPi)
        /*005c*/ 	.word	0x00000008


	//----- nvinfo : EIATTR_MIN_STACK_SIZE
	.align		4
.L_17:
        /*0060*/ 	.byte	0x04, 0x12
        /*0062*/ 	.short	(.L_19 - .L_18)
	.align		4
.L_18:
        /*0064*/ 	.word	index@(_Z4initPi)
        /*0068*/ 	.word	0x00000000
.L_19:


//--------------------- .nv.compat                --------------------------
	.section	.nv.compat,"",@"SHT_CUDA_COMPAT_INFO"
	.align	4
        /*0000*/ 	.byte	0x02, 0x09, 0x00, 0x00, 0x02, 0x02, 0x01, 0x00, 0x02, 0x05, 0x05, 0x00, 0x03, 0x07, 0x01, 0x01
        /*0010*/ 	.byte	0x02, 0x03, 0x00, 0x00, 0x02, 0x06, 0x01, 0x00, 0x04, 0x0b, 0x08, 0x00, 0x09, 0x00, 0x00, 0x00
        /*0020*/ 	.byte	0x00, 0x00, 0x00, 0x00


//--------------------- .nv.info._Z11convolutionPiS_S_i --------------------------
	.section	.nv.info._Z11convolutionPiS_S_i,"",@"SHT_CUDA_INFO"
	.sectionflags	@""
	.align	4


	//----- nvinfo : EIATTR_CUDA_API_VERSION
	.align		4
        /*0000*/ 	.byte	0x04, 0x37
        /*0002*/ 	.short	(.L_21 - .L_20)
.L_20:
        /*0004*/ 	.word	0x00000082


	//----- nvinfo : EIATTR_KPARAM_INFO
	.align		4
.L_21:
        /*0008*/ 	.byte	0x04, 0x17
        /*000a*/ 	.short	(.L_23 - .L_22)
.L_22:
        /*000c*/ 	.word	0x00000000
        /*0010*/ 	.short	0x0003
        /*0012*/ 	.short	0x0018
        /*0014*/ 	.byte	0x00, 0xf0, 0x11, 0x00


	//----- nvinfo : EIATTR_KPARAM_INFO
	.align		4
.L_23:
        /*0018*/ 	.byte	0x04, 0x17
        /*001a*/ 	.short	(.L_25 - .L_24)
.L_24:
        /*001c*/ 	.word	0x00000000
        /*0020*/ 	.short	0x0002
        /*0022*/ 	.short	0x0010
        /*0024*/ 	.byte	0x00, 0xf5, 0x21, 0x00


	//----- nvinfo : EIATTR_KPARAM_INFO
	.align		4
.L_25:
        /*0028*/ 	.byte	0x04, 0x17
        /*002a*/ 	.short	(.L_27 - .L_26)
.L_26:
        /*002c*/ 	.word	0x00000000
        /*0030*/ 	.short	0x0001
        /*0032*/ 	.short	0x0008
        /*0034*/ 	.byte	0x00, 0xf5, 0x21, 0x00


	//----- nvinfo : EIATTR_KPARAM_INFO
	.align		4
.L_27:
        /*0038*/ 	.byte	0x04, 0x17
        /*003a*/ 	.short	(.L_29 - .L_28)
.L_28:
        /*003c*/ 	.word	0x00000000
        /*0040*/ 	.short	0x0000
        /*0042*/ 	.short	0x0000
        /*0044*/ 	.byte	0x00, 0xf5, 0x21, 0x00


	//----- nvinfo : EIATTR_SPARSE_MMA_MASK
	.align		4
.L_29:
        /*0048*/ 	.byte	0x03, 0x50
        /*004a*/ 	.short	0x0000


	//----- nvinfo : EIATTR_MAXREG_COUNT
	.align		4
        /*004c*/ 	.byte	0x03, 0x1b
        /*004e*/ 	.short	0x00ff


	//----- nvinfo : EIATTR_MERCURY_ISA_VERSION
	.align		4
        /*0050*/ 	.byte	0x03, 0x5f
        /*0052*/ 	.short	0x0101


	//----- nvinfo : EIATTR_VRC_CTA_INIT_COUNT
	.align		4
        /*0054*/ 	.byte	0x02, 0x4a
	.zero		1
	.zero		1


	//----- nvinfo : EIATTR_EXIT_INSTR_OFFSETS
	.align		4
        /*0058*/ 	.byte	0x04, 0x1c
        /*005a*/ 	.short	(.L_31 - .L_30)


	//   ....[0]....
.L_30:
        /*005c*/ 	.word	0x00000070


	//   ....[1]....
        /*0060*/ 	.word	0x00000e80


	//----- nvinfo : EIATTR_CRS_STACK_SIZE
	.align		4
.L_31:
        /*0064*/ 	.byte	0x04, 0x1e
        /*0066*/ 	.short	(.L_33 - .L_32)
.L_32:
        /*0068*/ 	.word	0x00000000


	//----- nvinfo : EIATTR_CBANK_PARAM_SIZE
	.align		4
.L_33:
        /*006c*/ 	.byte	0x03, 0x19
        /*006e*/ 	.short	0x001c


	//----- nvinfo : EIATTR_PARAM_CBANK
	.align		4
        /*0070*/ 	.byte	0x04, 0x0a
        /*0072*/ 	.short	(.L_35 - .L_34)
	.align		4
.L_34:
        /*0074*/ 	.word	index@(.nv.constant0._Z11convolutionPiS_S_i)
        /*0078*/ 	.short	0x0380
        /*007a*/ 	.short	0x001c


	//----- nvinfo : EIATTR_SW_WAR
	.align		4
.L_35:
        /*007c*/ 	.byte	0x04, 0x36
        /*007e*/ 	.short	(.L_37 - .L_36)
.L_36:
        /*0080*/ 	.word	0x00000008
.L_37:


//--------------------- .nv.info._Z5printPi       --------------------------
	.section	.nv.info._Z5printPi,"",@"SHT_CUDA_INFO"
	.sectionflags	@""
	.align	4


	//----- nvinfo : EIATTR_CUDA_API_VERSION
	.align		4
        /*0000*/ 	.byte	0x04, 0x37
        /*0002*/ 	.short	(.L_39 - .L_38)
.L_38:
        /*0004*/ 	.word	0x00000082


	//----- nvinfo : EIATTR_KPARAM_INFO
	.align		4
.L_39:
        /*0008*/ 	.byte	0x04, 0x17
        /*000a*/ 	.short	(.L_41 - .L_40)
.L_40:
        /*000c*/ 	.word	0x00000000
        /*0010*/ 	.short	0x0000
        /*0012*/ 	.short	0x0000
        /*0014*/ 	.byte	0x00, 0xf5, 0x21, 0x00


	//----- nvinfo : EIATTR_SPARSE_MMA_MASK
	.align		4
.L_41:
        /*0018*/ 	.byte	0x03, 0x50
        /*001a*/ 	.short	0x0000


	//----- nvinfo : EIATTR_MAXREG_COUNT
	.align		4
        /*001c*/ 	.byte	0x03, 0x1b
        /*001e*/ 	.short	0x00ff


	//----- nvinfo : EIATTR_EXTERNS
	.align		4
        /*0020*/ 	.byte	0x04, 0x0f
        /*0022*/ 	.short	(.L_43 - .L_42)


	//   ....[0]....
	.align		4
.L_42:
        /*0024*/ 	.word	index@(vprintf)


	//----- nvinfo : EIATTR_MERCURY_ISA_VERSION
	.align		4
.L_43:
        /*0028*/ 	.byte	0x03, 0x5f
        /*002a*/ 	.short	0x0101


	//----- nvinfo : EIATTR_VRC_CTA_INIT_COUNT
	.align		4
        /*002c*/ 	.byte	0x02, 0x4a
	.zero		1
	.zero		1


	//----- nvinfo : EIATTR_SYSCALL_OFFSETS
	.align		4
        /*0030*/ 	.byte	0x04, 0x46
        /*0032*/ 	.short	(.L_45 - .L_44)


	//   ....[0]....
.L_44:
        /*0034*/ 	.word	0x000001b0


	//   ....[1]....
        /*0038*/ 	.word	0x00000250


	//   ....[2]....
        /*003c*/ 	.word	0x000002f0


	//   ....[3]....
        /*0040*/ 	.word	0x00000390


	//   ....[4]....
        /*0044*/ 	.word	0x00000450


	//----- nvinfo : EIATTR_EXIT_INSTR_OFFSETS
	.align		4
.L_45:
        /*0048*/ 	.byte	0x04, 0x1c
        /*004a*/ 	.short	(.L_47 - .L_46)


	//   ....[0]....
.L_46:
        /*004c*/ 	.word	0x00000460


	//----- nvinfo : EIATTR_CRS_STACK_SIZE
	.align		4
.L_47:
        /*0050*/ 	.byte	0x04, 0x1e
        /*0052*/ 	.short	(.L_49 - .L_48)
.L_48:
        /*0054*/ 	.word	0x00000000


	//----- nvinfo : EIATTR_CBANK_PARAM_SIZE
	.align		4
.L_49:
        /*0058*/ 	.byte	0x03, 0x19
        /*005a*/ 	.short	0x0008


	//----- nvinfo : EIATTR_PARAM_CBANK
	.align		4
        /*005c*/ 	.byte	0x04, 0x0a
        /*005e*/ 	.short	(.L_51 - .L_50)
	.align		4
.L_50:
        /*0060*/ 	.word	index@(.nv.constant0._Z5printPi)
        /*0064*/ 	.short	0x0380
        /*0066*/ 	.short	0x0008


	//----- nvinfo : EIATTR_SW_WAR
	.align		4
.L_51:
        /*0068*/ 	.byte	0x04, 0x36
        /*006a*/ 	.short	(.L_53 - .L_52)
.L_52:
        /*006c*/ 	.word	0x00000008
.L_53:


//--------------------- .nv.info._Z4initPi        --------------------------
	.section	.nv.info._Z4initPi,"",@"SHT_CUDA_INFO"
	.sectionflags	@""
	.align	4


	//----- nvinfo : EIATTR_CUDA_API_VERSION
	.align		4
        /*0000*/ 	.byte	0x04, 0x37
        /*0002*/ 	.short	(.L_55 - .L_54)
.L_54:
        /*0004*/ 	.word	0x00000082


	//----- nvinfo : EIATTR_KPARAM_INFO
	.align		4
.L_55:
        /*0008*/ 	.byte	0x04, 0x17
        /*000a*/ 	.short	(.L_57 - .L_56)
.L_56:
        /*000c*/ 	.word	0x00000000
        /*0010*/ 	.short	0x0000
        /*0012*/ 	.short	0x0000
        /*0014*/ 	.byte	0x00, 0xf5, 0x21, 0x00


	//----- nvinfo : EIATTR_SPARSE_MMA_MASK
	.align		4
.L_57:
        /*0018*/ 	.byte	0x03, 0x50
        /*001a*/ 	.short	0x0000


	//----- nvinfo : EIATTR_MAXREG_COUNT
	.align		4
        /*001c*/ 	.byte	0x03, 0x1b
        /*001e*/ 	.short	0x00ff


	//----- nvinfo : EIATTR_MERCURY_ISA_VERSION
	.align		4
        /*0020*/ 	.byte	0x03, 0x5f
        /*0022*/ 	.short	0x0101


	//----- nvinfo : EIATTR_VRC_CTA_INIT_COUNT
	.align		4
        /*0024*/ 	.byte	0x02, 0x4a
	.zero		1
	.zero		1


	//----- nvinfo : EIATTR_EXIT_INSTR_OFFSETS
	.align		4
        /*0028*/ 	.byte	0x04, 0x1c
        /*002a*/ 	.short	(.L_59 - .L_58)


	//   ....[0]....
.L_58:
        /*002c*/ 	.word	0x00000060


	//   ....[1]....
        /*0030*/ 	.word	0x000000c0


	//----- nvinfo : EIATTR_CBANK_PARAM_SIZE
	.align		4
.L_59:
        /*0034*/ 	.byte	0x03, 0x19
        /*0036*/ 	.short	0x0008


	//----- nvinfo : EIATTR_PARAM_CBANK
	.align		4
        /*0038*/ 	.byte	0x04, 0x0a
        /*003a*/ 	.short	(.L_61 - .L_60)
	.align		4
.L_60:
        /*003c*/ 	.word	index@(.nv.constant0._Z4initPi)
        /*0040*/ 	.short	0x0380
        /*0042*/ 	.short	0x0008


	//----- nvinfo : EIATTR_SW_WAR
	.align		4
.L_61:
        /*0044*/ 	.byte	0x04, 0x36
        /*0046*/ 	.short	(.L_63 - .L_62)
.L_62:
        /*0048*/ 	.word	0x00000008
.L_63:


//--------------------- .nv.callgraph             --------------------------
	.section	.nv.callgraph,"",@"SHT_CUDA_CALLGRAPH"
	.align	4
	.sectionentsize	8
	.align		4
        /*0000*/ 	.word	0x00000000
	.align		4
        /*0004*/ 	.word	0xffffffff
	.align		4
        /*0008*/ 	.word	index@(_Z5printPi)
	.align		4
        /*000c*/ 	.word	index@(vprintf)
	.align		4
        /*0010*/ 	.word	0x00000000
	.align		4
        /*0014*/ 	.word	0xfffffffe
	.align		4
        /*0018*/ 	.word	0x00000000
	.align		4
        /*001c*/ 	.word	0xfffffffd
	.align		4
        /*0020*/ 	.word	0x00000000
	.align		4
        /*0024*/ 	.word	0xfffffffc


//--------------------- .nv.constant4             --------------------------
	.section	.nv.constant4,"a",@progbits
	.align	8
	.align		8
.nv.constant4:
        /*0000*/ 	.dword	$str
	.align		8
        /*0008*/ 	.dword	$str$1
	.align		8
        /*0010*/ 	.dword	vprintf


//--------------------- .text._Z11convolutionPiS_S_i --------------------------
	.section	.text._Z11convolutionPiS_S_i,"ax",@progbits
	.align	128
        .global         _Z11convolutionPiS_S_i
        .type           _Z11convolutionPiS_S_i,@function
        .size           _Z11convolutionPiS_S_i,(.L_x_20 - _Z11convolutionPiS_S_i)
        .other          _Z11convolutionPiS_S_i,@"STO_CUDA_ENTRY STV_DEFAULT"
_Z11convolutionPiS_S_i:
.text._Z11convolutionPiS_S_i:
[----:B------:R-:W-:Y:S01]  /*0000*/  LDC R1, c[0x0][0x37c] ;  /* 0x0000df00ff017b82 */ /* 0x000fe20000000800 */
[----:B------:R-:W0:Y:S07]  /*0010*/  S2R R0, SR_TID.X ;  /* 0x0000000000007919 */ /* 0x000e2e0000002100 */
[----:B------:R-:W1:Y:S01]  /*0020*/  S2UR UR5, SR_CTAID.X ;  /* 0x00000000000579c3 */ /* 0x000e620000002500 */
[----:B------:R-:W1:Y:S02]  /*0030*/  LDCU UR4, c[0x0][0x360] ;  /* 0x00006c00ff0477ac */ /* 0x000e640008000800 */
[----:B-1----:R-:W-:-:S06]  /*0040*/  UIMAD UR4, UR4, UR5, URZ ;  /* 0x00000005040472a4 */ /* 0x002fcc000f8e02ff */
[----:B0-----:R-:W-:-:S04]  /*0050*/  IADD3 R2, PT, PT, R0, UR4, RZ ;  /* 0x0000000400027c10 */ /* 0x001fc8000fffe0ff */
[----:B------:R-:W-:-:S13]  /*0060*/  ISETP.GT.U32.AND P0, PT, R2, 0x63, PT ;  /* 0x000000630200780c */ /* 0x000fda0003f04070 */
[----:B------:R-:W-:Y:S05]  /*0070*/  @P0 EXIT ;  /* 0x000000000000094d */ /* 0x000fea0003800000 */
[----:B------:R-:W0:Y:S01]  /*0080*/  LDC R7, c[0x0][0x398] ;  /* 0x0000e600ff077b82 */ /* 0x000e220000000800 */
[----:B------:R-:W1:Y:S01]  /*0090*/  LDCU.64 UR6, c[0x0][0x358] ;  /* 0x00006b00ff0677ac */ /* 0x000e620008000a00 */
[----:B------:R-:W-:Y:S01]  /*00a0*/  BSSY.RECONVERGENT B0, `(.L_x_0) ;  /* 0x00000da000007945 */ /* 0x000fe20003800200 */
[----:B------:R-:W-:Y:S01]  /*00b0*/  HFMA2 R20, -RZ, RZ, 0, 0 ;  /* 0x00000000ff147431 */ /* 0x000fe200000001ff */
[C---:B0-----:R-:W-:Y:S02]  /*00c0*/  LEA.HI R3, R7.reuse, R7, RZ, 0x1 ;  /* 0x0000000707037211 */ /* 0x041fe400078f08ff */
[----:B------:R-:W-:Y:S02]  /*00d0*/  IADD3 R7, PT, PT, R7, 0x63, RZ ;  /* 0x0000006307077810 */ /* 0x000fe40007ffe0ff */
[----:B------:R-:W-:-:S04]  /*00e0*/  SHF.R.S32.HI R3, RZ, 0x1, R3 ;  /* 0x00000001ff037819 */ /* 0x000fc80000011403 */
[----:B------:R-:W-:Y:S02]  /*00f0*/  IADD3 R4, PT, PT, R2, -R3, RZ ;  /* 0x8000000302047210 */ /* 0x000fe40007ffe0ff */
[----:B------:R-:W-:Y:S02]  /*0100*/  VIADDMNMX R6, R3, R2, 0x63, !PT ;  /* 0x0000006303067446 */ /* 0x000fe40007800102 */
[----:B------:R-:W-:Y:S02]  /*0110*/  IADD3 R10, PT, PT, -R4, RZ, RZ ;  /* 0x000000ff040a7210 */ /* 0x000fe40007ffe1ff */
[----:B------:R-:W-:Y:S02]  /*0120*/  SHF.R.S32.HI R5, RZ, 0x1f, R4 ;  /* 0x0000001fff057819 */ /* 0x000fe40000011404 */
[----:B------:R-:W-:Y:S02]  /*0130*/  IADD3 R8, PT, PT, -R6, R7, RZ ;  /* 0x0000000706087210 */ /* 0x000fe40007ffe1ff */
[----:B------:R-:W-:-:S04]  /*0140*/  LOP3.LUT R5, R5, R10, RZ, 0xc0, !PT ;  /* 0x0000000a05057212 */ /* 0x000fc800078ec0ff */
[----:B------:R-:W-:-:S13]  /*0150*/  ISETP.GE.U32.AND P0, PT, R5, R8, PT ;  /* 0x000000080500720c */ /* 0x000fda0003f06070 */
[----:B-1----:R-:W-:Y:S05]  /*0160*/  @P0 BRA `(.L_x_1) ;  /* 0x0000000c00340947 */ /* 0x002fea0003800000 */
[----:B------:R-:W-:Y:S01]  /*0170*/  VIMNMX R10, PT, PT, RZ, R4, !PT ;  /* 0x00000004ff0a7248 */ /* 0x000fe20007fe0100 */
[----:B------:R-:W-:Y:S01]  /*0180*/  BSSY.RECONVERGENT B1, `(.L_x_2) ;  /* 0x0000066000017945 */ /* 0x000fe20003800200 */
[----:B------:R-:W-:Y:S02]  /*0190*/  IADD3 R7, PT, PT, R2, R7, RZ ;  /* 0x0000000702077210 */ /* 0x000fe40007ffe0ff */
[----:B------:R-:W-:Y:S02]  /*01a0*/  IADD3 R6, PT, PT, R10, R3, R6 ;  /* 0x000000030a067210 */ /* 0x000fe40007ffe006 */
[----:B------:R-:W-:Y:S02]  /*01b0*/  MOV R20, RZ ;  /* 0x000000ff00147202 */ /* 0x000fe40000000f00 */
[----:B------:R-:W-:Y:S01]  /*01c0*/  IADD3 R8, PT, PT, -R5, R10, RZ ;  /* 0x0000000a05087210 */ /* 0x000fe20007ffe1ff */
[C---:B------:R-:W-:Y:S01]  /*01d0*/  IMAD.IADD R4, R7.reuse, 0x1, -R6 ;  /* 0x0000000107047824 */ /* 0x040fe200078e0a06 */
[----:B------:R-:W-:-:S04]  /*01e0*/  IADD3 R7, PT, PT, -R7, R6, RZ ;  /* 0x0000000607077210 */ /* 0x000fc80007ffe1ff */
[----:B------:R-:W-:Y:S02]  /*01f0*/  ISETP.GT.U32.AND P1, PT, R7, -0x10, PT ;  /* 0xfffffff00700780c */ /* 0x000fe40003f24070 */
[----:B------:R-:W-:-:S04]  /*0200*/  LOP3.LUT R6, R4, 0xf, RZ, 0xc0, !PT ;  /* 0x0000000f04067812 */ /* 0x000fc800078ec0ff */
[----:B------:R-:W-:-:S07]  /*0210*/  ISETP.NE.AND P0, PT, R6, RZ, PT ;  /* 0x000000ff0600720c */ /* 0x000fce0003f05270 */
[----:B------:R-:W-:Y:S06]  /*0220*/  @P1 BRA `(.L_x_3) ;  /* 0x00000004006c1947 */ /* 0x000fec0003800000 */
[----:B------:R-:W-:Y:S02]  /*0230*/  LOP3.LUT R7, R4, 0xfffffff0, RZ, 0xc0, !PT ;  /* 0xfffffff004077812 */ /* 0x000fe400078ec0ff */
[----:B------:R-:W-:Y:S02]  /*0240*/  IADD3 R9, PT, PT, R10, 0x7, RZ ;  /* 0x000000070a097810 */ /* 0x000fe40007ffe0ff */
[----:B------:R-:W-:Y:S02]  /*0250*/  MOV R20, RZ ;  /* 0x000000ff00147202 */ /* 0x000fe40000000f00 */
[----:B------:R-:W-:-:S07]  /*0260*/  IADD3 R7, PT, PT, -R7, RZ, RZ ;  /* 0x000000ff07077210 */ /* 0x000fce0007ffe1ff */
.L_x_4:
[----:B------:R-:W0:Y:S01]  /*0270*/  LDC.64 R14, c[0x0][0x380] ;  /* 0x0000e000ff0e7b82 */ /* 0x000e220000000a00 */
[C---:B------:R-:W-:Y:S01]  /*0280*/  VIADD R11, R9.reuse, 0xfffffff9 ;  /* 0xfffffff9090b7836 */ /* 0x040fe20000000000 */
[----:B------:R-:W-:-:S06]  /*0290*/  IADD3 R29, PT, PT, R9, -0x6, RZ ;  /* 0xfffffffa091d7810 */ /* 0x000fcc0007ffe0ff */
[----:B------:R-:W1:Y:S01]  /*02a0*/  LDC.64 R12, c[0x0][0x388] ;  /* 0x0000e200ff0c7b82 */ /* 0x000e620000000a00 */
[C---:B------:R-:W-:Y:S02]  /*02b0*/  IADD3 R23, PT, PT, R9.reuse, -0x5, RZ ;  /* 0xfffffffb09177810 */ /* 0x040fe40007ffe0ff */
[----:B------:R-:W-:Y:S01]  /*02c0*/  IADD3 R19, PT, PT, R9, -0x4, RZ ;  /* 0xfffffffc09137810 */ /* 0x000fe20007ffe0ff */
[----:B0-----:R-:W-:-:S04]  /*02d0*/  IMAD.WIDE.U32 R10, R11, 0x4, R14 ;  /* 0x000000040b0a7825 */ /* 0x001fc800078e000e */
[----:B------:R-:W-:Y:S01]  /*02e0*/  IMAD.WIDE.U32 R28, R29, 0x4, R14 ;  /* 0x000000041d1c7825 */ /* 0x000fe200078e000e */
[----:B------:R0:W2:Y:S03]  /*02f0*/  LDG.E R25, desc[UR6][R10.64] ;  /* 0x000000060a197981 */ /* 0x0000a6000c1e1900 */
[----:B-1----:R-:W-:Y:S01]  /*0300*/  IMAD.WIDE.U32 R12, R5, 0x4, R12 ;  /* 0x00000004050c7825 */ /* 0x002fe200078e000c */
[----:B------:R1:W3:Y:S04]  /*0310*/  LDG.E R21, desc[UR6][R28.64] ;  /* 0x000000061c157981 */ /* 0x0002e8000c1e1900 */
[----:B------:R-:W2:Y:S01]  /*0320*/  LDG.E R26, desc[UR6][R12.64] ;  /* 0x000000060c1a7981 */ /* 0x000ea2000c1e1900 */
[----:B------:R-:W-:-:S03]  /*0330*/  IMAD.WIDE.U32 R22, R23, 0x4, R14 ;  /* 0x0000000417167825 */ /* 0x000fc600078e000e */
[----:B------:R-:W3:Y:S01]  /*0340*/  LDG.E R24, desc[UR6][R12.64+0x4] ;  /* 0x000004060c187981 */ /* 0x000ee2000c1e1900 */
[----:B------:R-:W-:-:S03]  /*0350*/  IMAD.WIDE.U32 R18, R19, 0x4, R14 ;  /* 0x0000000413127825 */ /* 0x000fc600078e000e */
[----:B------:R-:W4:Y:S04]  /*0360*/  LDG.E R17, desc[UR6][R22.64] ;  /* 0x0000000616117981 */ /* 0x000f28000c1e1900 */
[----:B------:R-:W4:Y:S04]  /*0370*/  LDG.E R16, desc[UR6][R12.64+0x8] ;  /* 0x000008060c107981 */ /* 0x000f28000c1e1900 */
[----:B------:R5:W4:Y:S04]  /*0380*/  LDG.E R18, desc[UR6][R18.64] ;  /* 0x0000000612127981 */ /* 0x000b28000c1e1900 */
[----:B------:R-:W4:Y:S01]  /*0390*/  LDG.E R27, desc[UR6][R12.64+0xc] ;  /* 0x00000c060c1b7981 */ /* 0x000f22000c1e1900 */
[----:B0-----:R-:W-:-:S02]  /*03a0*/  IADD3 R11, PT, PT, R9, -0x3, RZ ;  /* 0xfffffffd090b7810 */ /* 0x001fc40007ffe0ff */
[----:B-1----:R-:W-:Y:S01]  /*03b0*/  IADD3 R29, PT, PT, R9, -0x2, RZ ;  /* 0xfffffffe091d7810 */ /* 0x002fe20007ffe0ff */
[----:B------:R-:W4:Y:S02]  /*03c0*/  LDG.E R22, desc[UR6][R12.64+0x10] ;  /* 0x000010060c167981 */ /* 0x000f24000c1e1900 */
[----:B------:R-:W-:-:S04]  /*03d0*/  IMAD.WIDE.U32 R10, R11, 0x4, R14 ;  /* 0x000000040b0a7825 */ /* 0x000fc800078e000e */
[----:B------:R-:W-:Y:S02]  /*03e0*/  IMAD.WIDE.U32 R28, R29, 0x4, R14 ;  /* 0x000000041d1c7825 */ /* 0x000fe400078e000e */
[----:B------:R0:W4:Y:S02]  /*03f0*/  LDG.E R11, desc[UR6][R10.64] ;  /* 0x000000060a0b7981 */ /* 0x000124000c1e1900 */
[----:B-----5:R-:W-:Y:S02]  /*0400*/  VIADD R19, R9, 0x1 ;  /* 0x0000000109137836 */ /* 0x020fe40000000000 */
[----:B--2---:R-:W-:Y:S01]  /*0410*/  IMAD R25, R25, R26, R20 ;  /* 0x0000001a19197224 */ /* 0x004fe200078e0214 */
[----:B------:R-:W-:Y:S01]  /*0420*/  IADD3 R20, PT, PT, R9, -0x1, RZ ;  /* 0xffffffff09147810 */ /* 0x000fe20007ffe0ff */
[----:B------:R-:W2:Y:S02]  /*0430*/  LDG.E R26, desc[UR6][R12.64+0x14] ;  /* 0x000014060c1a7981 */ /* 0x000ea4000c1e1900 */
[----:B---3--:R-:W-:-:S02]  /*0440*/  IMAD R24, R21, R24, R25 ;  /* 0x0000001815187224 */ /* 0x008fc400078e0219 */
[----:B------:R-:W-:Y:S01]  /*0450*/  IMAD.WIDE.U32 R20, R20, 0x4, R14 ;  /* 0x0000000414147825 */ /* 0x000fe200078e000e */
[----:B------:R-:W2:Y:S04]  /*0460*/  LDG.E R25, desc[UR6][R28.64] ;  /* 0x000000061c197981 */ /* 0x000ea8000c1e1900 */
[----:B------:R1:W3:Y:S01]  /*0470*/  LDG.E R23, desc[UR6][R20.64] ;  /* 0x0000000614177981 */ /* 0x0002e2000c1e1900 */
[----:B----4-:R-:W-:-:S03]  /*0480*/  IMAD R16, R17, R16, R24 ;  /* 0x0000001011107224 */ /* 0x010fc600078e0218 */
[----:B------:R-:W3:Y:S04]  /*0490*/  LDG.E R24, desc[UR6][R12.64+0x18] ;  /* 0x000018060c187981 */ /* 0x000ee8000c1e1900 */
[----:B------:R-:W4:Y:S01]  /*04a0*/  LDG.E R28, desc[UR6][R12.64+0x20] ;  /* 0x000020060c1c7981 */ /* 0x000f22000c1e1900 */
[----:B0-----:R-:W-:Y:S02]  /*04b0*/  IMAD R10, R18, R27, R16 ;  /* 0x0000001b120a7224 */ /* 0x001fe400078e0210 */
[C-C-:B------:R-:W-:Y:S01]  /*04c0*/  IMAD.WIDE.U32 R16, R9.reuse, 0x4, R14.reuse ;  /* 0x0000000409107825 */ /* 0x140fe200078e000e */
[----:B-1----:R-:W-:Y:S01]  /*04d0*/  IADD3 R21, PT, PT, R9, 0x2, RZ ;  /* 0x0000000209157810 */ /* 0x002fe20007ffe0ff */
[----:B------:R-:W5:Y:S02]  /*04e0*/  LDG.E R27, desc[UR6][R12.64+0x1c] ;  /* 0x00001c060c1b7981 */ /* 0x000f64000c1e1900 */
[----:B------:R-:W-:-:S02]  /*04f0*/  IMAD.WIDE.U32 R18, R19, 0x4, R14 ;  /* 0x0000000413127825 */ /* 0x000fc400078e000e */
[----:B------:R-:W5:Y:S02]  /*0500*/  LDG.E R16, desc[UR6][R16.64] ;  /* 0x0000000610107981 */ /* 0x000f64000c1e1900 */
[----:B------:R-:W-:Y:S02]  /*0510*/  IMAD.WIDE.U32 R20, R21, 0x4, R14 ;  /* 0x0000000415147825 */ /* 0x000fe400078e000e */
[----:B------:R0:W4:Y:S04]  /*0520*/  LDG.E R19, desc[UR6][R18.64] ;  /* 0x0000000612137981 */ /* 0x000128000c1e1900 */
[----:B------:R-:W4:Y:S04]  /*0530*/  LDG.E R20, desc[UR6][R20.64] ;  /* 0x0000000614147981 */ /* 0x000f28000c1e1900 */
[----:B------:R-:W4:Y:S01]  /*0540*/  LDG.E R29, desc[UR6][R12.64+0x24] ;  /* 0x000024060c1d7981 */ /* 0x000f22000c1e1900 */
[----:B------:R-:W-:Y:S01]  /*0550*/  IMAD R10, R11, R22, R10 ;  /* 0x000000160b0a7224 */ /* 0x000fe200078e020a */
[----:B------:R-:W-:-:S02]  /*0560*/  IADD3 R11, PT, PT, R9, 0x4, RZ ;  /* 0x00000004090b7810 */ /* 0x000fc40007ffe0ff */
[----:B------:R-:W4:Y:S01]  /*0570*/  LDG.E R21, desc[UR6][R12.64+0x28] ;  /* 0x000028060c157981 */ /* 0x000f22000c1e1900 */
[----:B0-----:R-:W-:Y:S01]  /*0580*/  IADD3 R18, PT, PT, R9, 0x7, RZ ;  /* 0x0000000709127810 */ /* 0x001fe20007ffe0ff */
[----:B--2---:R-:W-:Y:S01]  /*0590*/  IMAD R10, R25, R26, R10 ;  /* 0x0000001a190a7224 */ /* 0x004fe200078e020a */
[----:B------:R-:W-:Y:S01]  /*05a0*/  IADD3 R25, PT, PT, R9, 0x3, RZ ;  /* 0x0000000309197810 */ /* 0x000fe20007ffe0ff */
[----:B------:R-:W2:Y:S02]  /*05b0*/  LDG.E R26, desc[UR6][R12.64+0x3c] ;  /* 0x00003c060c1a7981 */ /* 0x000ea4000c1e1900 */
[----:B---3--:R-:W-:Y:S02]  /*05c0*/  IMAD R17, R23, R24, R10 ;  /* 0x0000001817117224 */ /* 0x008fe400078e020a */
[----:B------:R-:W-:Y:S01]  /*05d0*/  IMAD.WIDE.U32 R24, R25, 0x4, R14 ;  /* 0x0000000419187825 */ /* 0x000fe200078e000e */
[----:B------:R-:W-:-:S03]  /*05e0*/  IADD3 R10, PT, PT, R9, 0x5, RZ ;  /* 0x00000005090a7810 */ /* 0x000fc60007ffe0ff */
[--C-:B------:R-:W-:Y:S02]  /*05f0*/  IMAD.WIDE.U32 R22, R11, 0x4, R14.reuse ;  /* 0x000000040b167825 */ /* 0x100fe400078e000e */
[----:B------:R-:W3:Y:S02]  /*0600*/  LDG.E R24, desc[UR6][R24.64] ;  /* 0x0000000618187981 */ /* 0x000ee4000c1e1900 */
[----:B------:R-:W-:Y:S02]  /*0610*/  IMAD.WIDE.U32 R10, R10, 0x4, R14 ;  /* 0x000000040a0a7825 */ /* 0x000fe400078e000e */
[----:B------:R-:W2:Y:S02]  /*0620*/  LDG.E R22, desc[UR6][R22.64] ;  /* 0x0000000616167981 */ /* 0x000ea4000c1e1900 */
[----:B-----5:R-:W-:Y:S01]  /*0630*/  IMAD R16, R16, R27, R17 ;  /* 0x0000001b10107224 */ /* 0x020fe200078e0211 */
[----:B------:R-:W-:Y:S01]  /*0640*/  IADD3 R17, PT, PT, R9, 0x6, RZ ;  /* 0x0000000609117810 */ /* 0x000fe20007ffe0ff */
[----:B------:R-:W2:Y:S02]  /*0650*/  LDG.E R27, desc[UR6][R12.64+0x2c] ;  /* 0x00002c060c1b7981 */ /* 0x000ea4000c1e1900 */
[----:B----4-:R-:W-:-:S02]  /*0660*/  IMAD R19, R19, R28, R16 ;  /* 0x0000001c13137224 */ /* 0x010fc400078e0210 */
[----:B------:R-:W-:Y:S01]  /*0670*/  IMAD.WIDE.U32 R16, R17, 0x4, R14 ;  /* 0x0000000411107825 */ /* 0x000fe200078e000e */
[----:B------:R-:W4:Y:S03]  /*0680*/  LDG.E R10, desc[UR6][R10.64] ;  /* 0x000000060a0a7981 */ /* 0x000f26000c1e1900 */
[----:B------:R-:W-:Y:S01]  /*0690*/  IMAD R20, R20, R29, R19 ;  /* 0x0000001d14147224 */ /* 0x000fe200078e0213 */
[----:B------:R-:W4:Y:S01]  /*06a0*/  LDG.E R25, desc[UR6][R12.64+0x30] ;  /* 0x000030060c197981 */ /* 0x000f22000c1e1900 */
[----:B------:R-:W-:Y:S01]  /*06b0*/  IADD3 R29, PT, PT, R9, 0x8, RZ ;  /* 0x00000008091d7810 */ /* 0x000fe20007ffe0ff */
[--C-:B------:R-:W-:Y:S02]  /*06c0*/  IMAD.WIDE.U32 R18, R18, 0x4, R14.reuse ;  /* 0x0000000412127825 */ /* 0x100fe400078e000e */
[----:B------:R-:W5:Y:S02]  /*06d0*/  LDG.E R16, desc[UR6][R16.64] ;  /* 0x0000000610107981 */ /* 0x000f64000c1e1900 */
[----:B------:R-:W-:-:S02]  /*06e0*/  IMAD.WIDE.U32 R14, R29, 0x4, R14 ;  /* 0x000000041d0e7825 */ /* 0x000fc400078e000e */
[----:B------:R-:W5:Y:S04]  /*06f0*/  LDG.E R23, desc[UR6][R12.64+0x34] ;  /* 0x000034060c177981 */ /* 0x000f68000c1e1900 */
[----:B------:R-:W5:Y:S04]  /*0700*/  LDG.E R18, desc[UR6][R18.64] ;  /* 0x0000000612127981 */ /* 0x000f68000c1e1900 */
[----:B------:R-:W5:Y:S04]  /*0710*/  LDG.E R11, desc[UR6][R12.64+0x38] ;  /* 0x000038060c0b7981 */ /* 0x000f68000c1e1900 */
[----:B------:R-:W5:Y:S01]  /*0720*/  LDG.E R15, desc[UR6][R14.64] ;  /* 0x000000060e0f7981 */ /* 0x000f62000c1e1900 */
[----:B------:R-:W-:-:S05]  /*0730*/  VIADD R7, R7, 0x10 ;  /* 0x0000001007077836 */ /* 0x000fca0000000000 */
[----:B------:R-:W-:Y:S02]  /*0740*/  ISETP.NE.AND P1, PT, R7, RZ, PT ;  /* 0x000000ff0700720c */ /* 0x000fe40003f25270 */
[----:B------:R-:W-:Y:S02]  /*0750*/  IADD3 R9, PT, PT, R9, 0x10, RZ ;  /* 0x0000001009097810 */ /* 0x000fe40007ffe0ff */
[----:B------:R-:W-:Y:S01]  /*0760*/  IADD3 R5, PT, PT, R5, 0x10, RZ ;  /* 0x0000001005057810 */ /* 0x000fe20007ffe0ff */
[----:B---3--:R-:W-:-:S04]  /*0770*/  IMAD R20, R24, R21, R20 ;  /* 0x0000001518147224 */ /* 0x008fc800078e0214 */
[----:B--2---:R-:W-:-:S04]  /*0780*/  IMAD R20, R22, R27, R20 ;  /* 0x0000001b16147224 */ /* 0x004fc800078e0214 */
[----:B----4-:R-:W-:-:S04]  /*0790*/  IMAD R10, R10, R25, R20 ;  /* 0x000000190a0a7224 */ /* 0x010fc800078e0214 */
[----:B-----5:R-:W-:-:S04]  /*07a0*/  IMAD R10, R16, R23, R10 ;  /* 0x00000017100a7224 */ /* 0x020fc800078e020a */
[----:B------:R-:W-:-:S04]  /*07b0*/  IMAD R10, R18, R11, R10 ;  /* 0x0000000b120a7224 */ /* 0x000fc800078e020a */
[----:B------:R-:W-:Y:S01]  /*07c0*/  IMAD R20, R15, R26, R10 ;  /* 0x0000001a0f147224 */ /* 0x000fe200078e020a */
[----:B------:R-:W-:Y:S06]  /*07d0*/  @P1 BRA `(.L_x_4) ;  /* 0xfffffff800a41947 */ /* 0x000fec000383ffff */
.L_x_3:
[----:B------:R-:W-:Y:S05]  /*07e0*/  BSYNC.RECONVERGENT B1 ;  /* 0x0000000000017941 */ /* 0x000fea0003800200 */
.L_x_2:
[----:B------:R-:W-:Y:S05]  /*07f0*/  @!P0 BRA `(.L_x_1) ;  /* 0x0000000400908947 */ /* 0x000fea0003800000 */
[----:B------:R-:W-:Y:S01]  /*0800*/  ISETP.GE.U32.AND P0, PT, R6, 0x8, PT ;  /* 0x000000080600780c */ /* 0x000fe20003f06070 */
[----:B------:R-:W-:Y:S01]  /*0810*/  BSSY.RECONVERGENT B1, `(.L_x_5) ;  /* 0x0000030000017945 */ /* 0x000fe20003800200 */
[----:B------:R-:W-:-:S04]  /*0820*/  LOP3.LUT R23, R4, 0x7, RZ, 0xc0, !PT ;  /* 0x0000000704177812 */ /* 0x000fc800078ec0ff */
[----:B------:R-:W-:-:S07]  /*0830*/  ISETP.NE.AND P1, PT, R23, RZ, PT ;  /* 0x000000ff1700720c */ /* 0x000fce0003f25270 */
[----:B------:R-:W-:Y:S06]  /*0840*/  @!P0 BRA `(.L_x_6) ;  /* 0x0000000000b08947 */ /* 0x000fec0003800000 */
[----:B------:R-:W0:Y:S01]  /*0850*/  LDC.64 R10, c[0x0][0x380] ;  /* 0x0000e000ff0a7b82 */ /* 0x000e220000000a00 */
[----:B------:R-:W-:-:S07]  /*0860*/  IADD3 R21, PT, PT, R5, R8, RZ ;  /* 0x0000000805157210 */ /* 0x000fce0007ffe0ff */
[----:B------:R-:W1:Y:S01]  /*0870*/  LDC.64 R6, c[0x0][0x388] ;  /* 0x0000e200ff067b82 */ /* 0x000e620000000a00 */
[----:B0-----:R-:W-:-:S05]  /*0880*/  IMAD.WIDE.U32 R14, R21, 0x4, R10 ;  /* 0x00000004150e7825 */ /* 0x001fca00078e000a */
[----:B------:R0:W2:Y:S01]  /*0890*/  LDG.E R26, desc[UR6][R14.64] ;  /* 0x000000060e1a7981 */ /* 0x0000a2000c1e1900 */
[----:B-1----:R-:W-:-:S05]  /*08a0*/  IMAD.WIDE.U32 R6, R5, 0x4, R6 ;  /* 0x0000000405067825 */ /* 0x002fca00078e0006 */
[----:B------:R-:W2:Y:S01]  /*08b0*/  LDG.E R27, desc[UR6][R6.64] ;  /* 0x00000006061b7981 */ /* 0x000ea2000c1e1900 */
[C---:B------:R-:W-:Y:S02]  /*08c0*/  IADD3 R17, PT, PT, R21.reuse, 0x1, RZ ;  /* 0x0000000115117810 */ /* 0x040fe40007ffe0ff */
[----:B------:R-:W-:Y:S01]  /*08d0*/  IADD3 R19, PT, PT, R21, 0x2, RZ ;  /* 0x0000000215137810 */ /* 0x000fe20007ffe0ff */
[----:B------:R-:W3:Y:S02]  /*08e0*/  LDG.E R9, desc[UR6][R6.64+0x4] ;  /* 0x0000040606097981 */ /* 0x000ee4000c1e1900 */
[--C-:B------:R-:W-:Y:S01]  /*08f0*/  IMAD.WIDE.U32 R16, R17, 0x4, R10.reuse ;  /* 0x0000000411107825 */ /* 0x100fe200078e000a */
[----:B------:R-:W-:Y:S01]  /*0900*/  IADD3 R13, PT, PT, R21, 0x3, RZ ;  /* 0x00000003150d7810 */ /* 0x000fe20007ffe0ff */
[----:B------:R-:W4:Y:S02]  /*0910*/  LDG.E R25, desc[UR6][R6.64+0x8] ;  /* 0x0000080606197981 */ /* 0x000f24000c1e1900 */
[--C-:B------:R-:W-:Y:S01]  /*0920*/  IMAD.WIDE.U32 R18, R19, 0x4, R10.reuse ;  /* 0x0000000413127825 */ /* 0x100fe200078e000a */
[----:B------:R-:W-:Y:S01]  /*0930*/  IADD3 R29, PT, PT, R21, 0x4, RZ ;  /* 0x00000004151d7810 */ /* 0x000fe20007ffe0ff */
[----:B------:R1:W3:Y:S02]  /*0940*/  LDG.E R22, desc[UR6][R16.64] ;  /* 0x0000000610167981 */ /* 0x0002e4000c1e1900 */
[----:B------:R-:W-:-:S02]  /*0950*/  IMAD.WIDE.U32 R12, R13, 0x4, R10 ;  /* 0x000000040d0c7825 */ /* 0x000fc400078e000a */
[----:B------:R-:W4:Y:S02]  /*0960*/  LDG.E R18, desc[UR6][R18.64] ;  /* 0x0000000612127981 */ /* 0x000f24000c1e1900 */
[----:B------:R-:W-:Y:S02]  /*0970*/  VIADD R28, R21, 0x5 ;  /* 0x00000005151c7836 */ /* 0x000fe40000000000 */
[--C-:B0-----:R-:W-:Y:S01]  /*0980*/  IMAD.WIDE.U32 R14, R29, 0x4, R10.reuse ;  /* 0x000000041d0e7825 */ /* 0x101fe200078e000a */
[----:B------:R0:W5:Y:S03]  /*0990*/  LDG.E R24, desc[UR6][R12.64] ;  /* 0x000000060c187981 */ /* 0x000166000c1e1900 */
[----:B-1----:R-:W-:Y:S01]  /*09a0*/  IMAD.WIDE.U32 R16, R28, 0x4, R10 ;  /* 0x000000041c107825 */ /* 0x002fe200078e000a */
[----:B------:R-:W5:Y:S04]  /*09b0*/  LDG.E R29, desc[UR6][R6.64+0x10] ;  /* 0x00001006061d7981 */ /* 0x000f68000c1e1900 */
[----:B------:R-:W5:Y:S04]  /*09c0*/  LDG.E R14, desc[UR6][R14.64] ;  /* 0x000000060e0e7981 */ /* 0x000f68000c1e1900 */
[----:B------:R-:W5:Y:S04]  /*09d0*/  LDG.E R16, desc[UR6][R16.64] ;  /* 0x0000000610107981 */ /* 0x000f68000c1e1900 */
[----:B------:R-:W5:Y:S01]  /*09e0*/  LDG.E R19, desc[UR6][R6.64+0x14] ;  /* 0x0000140606137981 */ /* 0x000f62000c1e1900 */
[----:B--2---:R-:W-:Y:S01]  /*09f0*/  IMAD R20, R26, R27, R20 ;  /* 0x0000001b1a147224 */ /* 0x004fe200078e0214 */
[----:B------:R-:W-:-:S02]  /*0a00*/  IADD3 R26, PT, PT, R21, 0x6, RZ ;  /* 0x00000006151a7810 */ /* 0x000fc40007ffe0ff */
[----:B------:R-:W5:Y:S01]  /*0a10*/  LDG.E R27, desc[UR6][R6.64+0xc] ;  /* 0x00000c06061b7981 */ /* 0x000f62000c1e1900 */
[----:B------:R-:W-:Y:S02]  /*0a20*/  IADD3 R21, PT, PT, R21, 0x7, RZ ;  /* 0x0000000715157810 */ /* 0x000fe40007ffe0ff */
[--C-:B0-----:R-:W-:Y:S02]  /*0a30*/  IMAD.WIDE.U32 R12, R26, 0x4, R10.reuse ;  /* 0x000000041a0c7825 */ /* 0x101fe400078e000a */
[----:B------:R-:W2:Y:S02]  /*0a40*/  LDG.E R26, desc[UR6][R6.64+0x1c] ;  /* 0x00001c06061a7981 */ /* 0x000ea4000c1e1900 */
[----:B------:R-:W-:Y:S02]  /*0a50*/  IMAD.WIDE.U32 R10, R21, 0x4, R10 ;  /* 0x00000004150a7825 */ /* 0x000fe400078e000a */
[----:B------:R-:W2:Y:S04]  /*0a60*/  LDG.E R12, desc[UR6][R12.64] ;  /* 0x000000060c0c7981 */ /* 0x000ea8000c1e1900 */
[----:B------:R-:W2:Y:S04]  /*0a70*/  LDG.E R21, desc[UR6][R6.64+0x18] ;  /* 0x0000180606157981 */ /* 0x000ea8000c1e1900 */
[----:B------:R-:W2:Y:S01]  /*0a80*/  LDG.E R10, desc[UR6][R10.64] ;  /* 0x000000060a0a7981 */ /* 0x000ea2000c1e1900 */
[----:B---3--:R-:W-:-:S04]  /*0a90*/  IMAD R9, R22, R9, R20 ;  /* 0x0000000916097224 */ /* 0x008fc800078e0214 */
[----:B----4-:R-:W-:Y:S01]  /*0aa0*/  IMAD R9, R18, R25, R9 ;  /* 0x0000001912097224 */ /* 0x010fe200078e0209 */
[----:B------:R-:W-:-:S03]  /*0ab0*/  IADD3 R5, PT, PT, R5, 0x8, RZ ;  /* 0x0000000805057810 */ /* 0x000fc60007ffe0ff */
[----:B-----5:R-:W-:-:S04]  /*0ac0*/  IMAD R9, R24, R27, R9 ;  /* 0x0000001b18097224 */ /* 0x020fc800078e0209 */
[----:B------:R-:W-:-:S04]  /*0ad0*/  IMAD R9, R14, R29, R9 ;  /* 0x0000001d0e097224 */ /* 0x000fc800078e0209 */
[----:B------:R-:W-:-:S04]  /*0ae0*/  IMAD R9, R16, R19, R9 ;  /* 0x0000001310097224 */ /* 0x000fc800078e0209 */
[----:B--2---:R-:W-:-:S04]  /*0af0*/  IMAD R9, R12, R21, R9 ;  /* 0x000000150c097224 */ /* 0x004fc800078e0209 */
[----:B------:R-:W-:-:S07]  /*0b00*/  IMAD R20, R10, R26, R9 ;  /* 0x0000001a0a147224 */ /* 0x000fce00078e0209 */
.L_x_6:
[----:B------:R-:W-:Y:S05]  /*0b10*/  BSYNC.RECONVERGENT B1 ;  /* 0x0000000000017941 */ /* 0x000fea0003800200 */
.L_x_5:
[----:B------:R-:W-:Y:S05]  /*0b20*/  @!P1 BRA `(.L_x_1) ;  /* 0x0000000000c49947 */ /* 0x000fea0003800000 */
[----:B------:R-:W-:Y:S01]  /*0b30*/  ISETP.GE.U32.AND P0, PT, R23, 0x4, PT ;  /* 0x000000041700780c */ /* 0x000fe20003f06070 */
[----:B------:R-:W-:Y:S01]  /*0b40*/  BSSY.RECONVERGENT B1, `(.L_x_7) ;  /* 0x000001c000017945 */ /* 0x000fe20003800200 */
[----:B------:R-:W-:-:S04]  /*0b50*/  LOP3.LUT R4, R4, 0x3, RZ, 0xc0, !PT ;  /* 0x0000000304047812 */ /* 0x000fc800078ec0ff */
[----:B------:R-:W-:-:S07]  /*0b60*/  ISETP.NE.AND P1, PT, R4, RZ, PT ;  /* 0x000000ff0400720c */ /* 0x000fce0003f25270 */
[----:B------:R-:W-:Y:S06]  /*0b70*/  @!P0 BRA `(.L_x_8) ;  /* 0x0000000000608947 */ /* 0x000fec0003800000 */
[----:B------:R-:W0:Y:S01]  /*0b80*/  LDC.64 R6, c[0x0][0x380] ;  /* 0x0000e000ff067b82 */ /* 0x000e220000000a00 */
[----:B------:R-:W-:-:S04]  /*0b90*/  IADD3 R17, PT, PT, R5, R8, RZ ;  /* 0x0000000805117210 */ /* 0x000fc80007ffe0ff */
[----:B------:R-:W-:-:S03]  /*0ba0*/  IADD3 R13, PT, PT, R17, 0x1, RZ ;  /* 0x00000001110d7810 */ /* 0x000fc60007ffe0ff */
[----:B------:R-:W1:Y:S01]  /*0bb0*/  LDC.64 R10, c[0x0][0x388] ;  /* 0x0000e200ff0a7b82 */ /* 0x000e620000000a00 */
[C---:B------:R-:W-:Y:S01]  /*0bc0*/  IADD3 R19, PT, PT, R17.reuse, 0x3, RZ ;  /* 0x0000000311137810 */ /* 0x040fe20007ffe0ff */
[----:B0-----:R-:W-:-:S04]  /*0bd0*/  IMAD.WIDE.U32 R14, R17, 0x4, R6 ;  /* 0x00000004110e7825 */ /* 0x001fc800078e0006 */
[----:B------:R-:W-:Y:S02]  /*0be0*/  IMAD.WIDE.U32 R12, R13, 0x4, R6 ;  /* 0x000000040d0c7825 */ /* 0x000fe400078e0006 */
[----:B------:R-:W2:Y:S02]  /*0bf0*/  LDG.E R15, desc[UR6][R14.64] ;  /* 0x000000060e0f7981 */ /* 0x000ea4000c1e1900 */
[----:B-1----:R-:W-:Y:S01]  /*0c00*/  IMAD.WIDE.U32 R8, R5, 0x4, R10 ;  /* 0x0000000405087825 */ /* 0x002fe200078e000a */
[----:B------:R-:W-:Y:S01]  /*0c10*/  IADD3 R11, PT, PT, R17, 0x2, RZ ;  /* 0x00000002110b7810 */ /* 0x000fe20007ffe0ff */
[----:B------:R-:W3:Y:S04]  /*0c20*/  LDG.E R12, desc[UR6][R12.64] ;  /* 0x000000060c0c7981 */ /* 0x000ee8000c1e1900 */
[----:B------:R-:W2:Y:S01]  /*0c30*/  LDG.E R16, desc[UR6][R8.64] ;  /* 0x0000000608107981 */ /* 0x000ea2000c1e1900 */
[----:B------:R-:W-:-:S03]  /*0c40*/  IMAD.WIDE.U32 R10, R11, 0x4, R6 ;  /* 0x000000040b0a7825 */ /* 0x000fc600078e0006 */
[----:B------:R-:W3:Y:S01]  /*0c50*/  LDG.E R17, desc[UR6][R8.64+0x4] ;  /* 0x0000040608117981 */ /* 0x000ee2000c1e1900 */
[----:B------:R-:W-:-:S03]  /*0c60*/  IMAD.WIDE.U32 R6, R19, 0x4, R6 ;  /* 0x0000000413067825 */ /* 0x000fc600078e0006 */
[----:B------:R-:W4:Y:S04]  /*0c70*/  LDG.E R10, desc[UR6][R10.64] ;  /* 0x000000060a0a7981 */ /* 0x000f28000c1e1900 */
[----:B------:R-:W4:Y:S04]  /*0c80*/  LDG.E R18, desc[UR6][R8.64+0x8] ;  /* 0x0000080608127981 */ /* 0x000f28000c1e1900 */
[----:B------:R-:W5:Y:S04]  /*0c90*/  LDG.E R6, desc[UR6][R6.64] ;  /* 0x0000000606067981 */ /* 0x000f68000c1e1900 */
[----:B------:R-:W5:Y:S01]  /*0ca0*/  LDG.E R19, desc[UR6][R8.64+0xc] ;  /* 0x00000c0608137981 */ /* 0x000f62000c1e1900 */
[----:B------:R-:W-:-:S02]  /*0cb0*/  VIADD R5, R5, 0x4 ;  /* 0x0000000405057836 */ /* 0x000fc40000000000 */
[----:B--2---:R-:W-:-:S04]  /*0cc0*/  IMAD R15, R15, R16, R20 ;  /* 0x000000100f0f7224 */ /* 0x004fc800078e0214 */
[----:B---3--:R-:W-:-:S04]  /*0cd0*/  IMAD R15, R12, R17, R15 ;  /* 0x000000110c0f7224 */ /* 0x008fc800078e020f */
[----:B----4-:R-:W-:-:S04]  /*0ce0*/  IMAD R15, R10, R18, R15 ;  /* 0x000000120a0f7224 */ /* 0x010fc800078e020f */
[----:B-----5:R-:W-:-:S07]  /*0cf0*/  IMAD R20, R6, R19, R15 ;  /* 0x0000001306147224 */ /* 0x020fce00078e020f */
.L_x_8:
[----:B------:R-:W-:Y:S05]  /*0d00*/  BSYNC.RECONVERGENT B1 ;  /* 0x0000000000017941 */ /* 0x000fea0003800200 */
.L_x_7:
[----:B------:R-:W-:Y:S05]  /*0d10*/  @!P1 BRA `(.L_x_1) ;  /* 0x0000000000489947 */ /* 0x000fea0003800000 */
[----:B------:R-:W0:Y:S01]  /*0d20*/  LDC.64 R8, c[0x0][0x388] ;  /* 0x0000e200ff087b82 */ /* 0x000e220000000a00 */
[----:B------:R-:W-:-:S04]  /*0d30*/  IADD3 R0, PT, PT, R0, UR4, R5 ;  /* 0x0000000400007c10 */ /* 0x000fc8000fffe005 */
[----:B------:R-:W-:Y:S02]  /*0d40*/  IADD3 R3, PT, PT, -R3, R0, RZ ;  /* 0x0000000003037210 */ /* 0x000fe40007ffe1ff */
[----:B------:R-:W-:Y:S01]  /*0d50*/  IADD3 R0, PT, PT, -R4, RZ, RZ ;  /* 0x000000ff04007210 */ /* 0x000fe20007ffe1ff */
[----:B------:R-:W1:Y:S01]  /*0d60*/  LDC.64 R6, c[0x0][0x380] ;  /* 0x0000e000ff067b82 */ /* 0x000e620000000a00 */
[----:B0-----:R-:W-:-:S03]  /*0d70*/  IMAD.WIDE.U32 R8, R5, 0x4, R8 ;  /* 0x0000000405087825 */ /* 0x001fc600078e0008 */
[----:B------:R-:W-:-:S07]  /*0d80*/  MOV R10, R8 ;  /* 0x00000008000a7202 */ /* 0x000fce0000000f00 */
.L_x_9:
[----:B-1----:R-:W-:Y:S01]  /*0d90*/  IMAD.WIDE.U32 R4, R3, 0x4, R6 ;  /* 0x0000000403047825 */ /* 0x002fe200078e0006 */
[----:B------:R-:W-:-:S05]  /*0da0*/  MOV R8, R10 ;  /* 0x0000000a00087202 */ /* 0x000fca0000000f00 */
[----:B------:R-:W2:Y:S04]  /*0db0*/  LDG.E R5, desc[UR6][R4.64] ;  /* 0x0000000604057981 */ /* 0x000ea8000c1e1900 */
[----:B------:R0:W2:Y:S01]  /*0dc0*/  LDG.E R8, desc[UR6][R8.64] ;  /* 0x0000000608087981 */ /* 0x0000a2000c1e1900 */
[----:B------:R-:W-:Y:S02]  /*0dd0*/  IADD3 R0, PT, PT, R0, 0x1, RZ ;  /* 0x0000000100007810 */ /* 0x000fe40007ffe0ff */
[----:B------:R-:W-:Y:S02]  /*0de0*/  IADD3 R10, P1, PT, R10, 0x4, RZ ;  /* 0x000000040a0a7810 */ /* 0x000fe40007f3e0ff */
[----:B------:R-:W-:Y:S02]  /*0df0*/  ISETP.NE.AND P0, PT, R0, RZ, PT ;  /* 0x000000ff0000720c */ /* 0x000fe40003f05270 */
[----:B------:R-:W-:-:S02]  /*0e00*/  IADD3 R3, PT, PT, R3, 0x1, RZ ;  /* 0x0000000103037810 */ /* 0x000fc40007ffe0ff */
[----:B0-----:R-:W-:Y:S01]  /*0e10*/  IADD3.X R9, PT, PT, RZ, R9, RZ, P1, !PT ;  /* 0x00000009ff097210 */ /* 0x001fe20000ffe4ff */
[----:B--2---:R-:W-:-:S08]  /*0e20*/  IMAD R20, R5, R8, R20 ;  /* 0x0000000805147224 */ /* 0x004fd000078e0214 */
[----:B------:R-:W-:Y:S05]  /*0e30*/  @P0 BRA `(.L_x_9) ;  /* 0xfffffffc00d40947 */ /* 0x000fea000383ffff */
.L_x_1:
[----:B------:R-:W-:Y:S05]  /*0e40*/  BSYNC.RECONVERGENT B0 ;  /* 0x0000000000007941 */ /* 0x000fea0003800200 */
.L_x_0:
[----:B------:R-:W0:Y:S02]  /*0e50*/  LDC.64 R4, c[0x0][0x390] ;  /* 0x0000e400ff047b82 */ /* 0x000e240000000a00 */
[----:B0-----:R-:W-:-:S05]  /*0e60*/  IMAD.WIDE.U32 R2, R2, 0x4, R4 ;  /* 0x0000000402027825 */ /* 0x001fca00078e0004 */
[----:B------:R-:W-:Y:S01]  /*0e70*/  STG.E desc[UR6][R2.64], R20 ;  /* 0x0000001402007986 */ /* 0x000fe2000c101906 */
[----:B------:R-:W-:Y:S05]  /*0e80*/  EXIT ;  /* 0x000000000000794d */ /* 0x000fea0003800000 */
.L_x_10:
[----:B------:R-:W-:-:S00]  /*0e90*/  BRA `(.L_x_10) ;  /* 0xfffffffc00fc7947 */ /* 0x000fc0000383ffff */
[----:B------:R-:W-:-:S00]  /*0ea0*/  NOP ;  /* 0x0000000000007918 */ /* 0x000fc00000000000 */
        /* <DEDUP_REMOVED lines=13> */
.L_x_20:


//--------------------- .text._Z5printPi          --------------------------
	.section	.text._Z5printPi,"ax",@progbits
	.align	128
        .global         _Z5printPi
        .type           _Z5printPi,@function
        .size           _Z5printPi,(.L_x_21 - _Z5printPi)
        .other          _Z5printPi,@"STO_CUDA_ENTRY STV_DEFAULT"
_Z5printPi:
.text._Z5printPi:
[----:B------:R-:W0:Y:S01]  /*0000*/  LDC R1, c[0x0][0x37c] ;  /* 0x0000df00ff017b82 */ /* 0x000e220000000800 */
[----:B------:R-:W1:Y:S01]  /*0010*/  LDCU.64 UR4, c[0x0][0x380] ;  /* 0x00007000ff0477ac */ /* 0x000e620008000a00 */
[----:B0-----:R-:W-:Y:S01]  /*0020*/  VIADD R1, R1, 0xfffffff8 ;  /* 0xfffffff801017836 */ /* 0x001fe20000000000 */
[----:B------:R-:W-:Y:S01]  /*0030*/  BSSY.RECONVERGENT B6, `(.L_x_11) ;  /* 0x000003b000067945 */ /* 0x000fe20003800200 */
[----:B------:R-:W-:Y:S01]  /*0040*/  IMAD.MOV.U32 R19, RZ, RZ, RZ ;  /* 0x000000ffff137224 */ /* 0x000fe200078e00ff */
[----:B------:R-:W0:Y:S01]  /*0050*/  LDCU UR6, c[0x0][0x2f8] ;  /* 0x00005f00ff0677ac */ /* 0x000e220008000800 */
[----:B------:R-:W2:Y:S01]  /*0060*/  LDCU UR7, c[0x0][0x2fc] ;  /* 0x00005f80ff0777ac */ /* 0x000ea20008000800 */
[----:B------:R-:W3:Y:S01]  /*0070*/  LDCU.64 UR36, c[0x0][0x358] ;  /* 0x00006b00ff2477ac */ /* 0x000ee20008000a00 */
[----:B-1----:R-:W-:-:S04]  /*0080*/  UIADD3 UR4, UP0, UPT, UR4, 0x8, URZ ;  /* 0x0000000804047890 */ /* 0x002fc8000ff1e0ff */
[----:B------:R-:W-:Y:S01]  /*0090*/  UIADD3.X UR5, UPT, UPT, URZ, UR5, URZ, UP0, !UPT ;  /* 0x00000005ff057290 */ /* 0x000fe200087fe4ff */
[----:B0-----:R-:W-:Y:S02]  /*00a0*/  IADD3 R22, P0, PT, R1, UR6, RZ ;  /* 0x0000000601167c10 */ /* 0x001fe4000ff1e0ff */
[----:B------:R-:W-:-:S03]  /*00b0*/  MOV R16, UR4 ;  /* 0x0000000400107c02 */ /* 0x000fc60008000f00 */
[----:B--2---:R-:W-:Y:S02]  /*00c0*/  IMAD.X R18, RZ, RZ, UR7, P0 ;  /* 0x00000007ff127e24 */ /* 0x004fe400080e06ff */
[----:B---3--:R-:W-:-:S07]  /*00d0*/  IMAD.U32 R17, RZ, RZ, UR5 ;  /* 0x00000005ff117e24 */ /* 0x008fce000f8e00ff */
.L_x_16:
[----:B------:R-:W2:Y:S01]  /*00e0*/  LDG.E R0, desc[UR36][R16.64+-0x8] ;  /* 0xfffff82410007981 */ /* 0x000ea2000c1e1900 */
[----:B------:R-:W-:Y:S01]  /*00f0*/  MOV R2, 0x10 ;  /* 0x0000001000027802 */ /* 0x000fe20000000f00 */
[----:B------:R-:W0:Y:S01]  /*0100*/  LDCU.64 UR4, c[0x4][URZ] ;  /* 0x01000000ff0477ac */ /* 0x000e220008000a00 */
[----:B------:R-:W-:Y:S01]  /*0110*/  VIADD R19, R19, 0x4 ;  /* 0x0000000413137836 */ /* 0x000fe20000000000 */
[----:B------:R-:W-:Y:S01]  /*0120*/  MOV R7, R18 ;  /* 0x0000001200077202 */ /* 0x000fe20000000f00 */
[----:B------:R1:W3:Y:S01]  /*0130*/  LDC.64 R8, c[0x4][R2] ;  /* 0x0100000002087b82 */ /* 0x0002e20000000a00 */
[----:B------:R-:W-:Y:S02]  /*0140*/  IMAD.MOV.U32 R6, RZ, RZ, R22 ;  /* 0x000000ffff067224 */ /* 0x000fe400078e0016 */
[----:B------:R-:W-:-:S04]  /*0150*/  ISETP.NE.AND P0, PT, R19, 0x64, PT ;  /* 0x000000641300780c */ /* 0x000fc80003f05270 */
[----:B------:R-:W-:Y:S02]  /*0160*/  P2R R23, PR, RZ, 0x1 ;  /* 0x00000001ff177803 */ /* 0x000fe40000000000 */
[----:B0-----:R-:W-:Y:S01]  /*0170*/  MOV R4, UR4 ;  /* 0x0000000400047c02 */ /* 0x001fe20008000f00 */
[----:B------:R-:W-:Y:S01]  /*0180*/  IMAD.U32 R5, RZ, RZ, UR5 ;  /* 0x00000005ff057e24 */ /* 0x000fe2000f8e00ff */
[----:B--23--:R1:W-:Y:S06]  /*0190*/  STL [R1], R0 ;  /* 0x0000000001007387 */ /* 0x00c3ec0000100800 */
[----:B------:R-:W-:-:S07]  /*01a0*/  LEPC R20, `(.L_x_12) ;  /* 0x000000001014794e */ /* 0x000fce0000000000 */
[----:B-1----:R-:W-:Y:S05]  /*01b0*/  CALL.ABS.NOINC R8 ;  /* 0x0000000008007343 */ /* 0x002fea0003c00000 */
.L_x_12:
[----:B------:R-:W2:Y:S01]  /*01c0*/  LDG.E R0, desc[UR36][R16.64+-0x4] ;  /* 0xfffffc2410007981 */ /* 0x000ea2000c1e1900 */
[----:B------:R0:W1:Y:S01]  /*01d0*/  LDC.64 R8, c[0x4][R2] ;  /* 0x0100000002087b82 */ /* 0x0000620000000a00 */
[----:B------:R-:W3:Y:S01]  /*01e0*/  LDCU.64 UR4, c[0x4][URZ] ;  /* 0x01000000ff0477ac */ /* 0x000ee20008000a00 */
[----:B------:R-:W-:Y:S01]  /*01f0*/  MOV R6, R22 ;  /* 0x0000001600067202 */ /* 0x000fe20000000f00 */
[----:B------:R-:W-:Y:S02]  /*0200*/  IMAD.MOV.U32 R7, RZ, RZ, R18 ;  /* 0x000000ffff077224 */ /* 0x000fe400078e0012 */
[----:B---3--:R-:W-:Y:S02]  /*0210*/  IMAD.U32 R4, RZ, RZ, UR4 ;  /* 0x00000004ff047e24 */ /* 0x008fe4000f8e00ff */
[----:B------:R-:W-:Y:S01]  /*0220*/  IMAD.U32 R5, RZ, RZ, UR5 ;  /* 0x00000005ff057e24 */ /* 0x000fe2000f8e00ff */
[----:B-12---:R0:W-:Y:S06]  /*0230*/  STL [R1], R0 ;  /* 0x0000000001007387 */ /* 0x0061ec0000100800 */
[----:B------:R-:W-:-:S07]  /*0240*/  LEPC R20, `(.L_x_13) ;  /* 0x000000001014794e */ /* 0x000fce0000000000 */
[----:B0-----:R-:W-:Y:S05]  /*0250*/  CALL.ABS.NOINC R8 ;  /* 0x0000000008007343 */ /* 0x001fea0003c00000 */
.L_x_13:
[----:B------:R-:W2:Y:S01]  /*0260*/  LDG.E R0, desc[UR36][R16.64] ;  /* 0x0000002410007981 */ /* 0x000ea2000c1e1900 */
[----:B------:R0:W1:Y:S01]  /*0270*/  LDC.64 R8, c[0x4][R2] ;  /* 0x0100000002087b82 */ /* 0x0000620000000a00 */
[----:B------:R-:W3:Y:S01]  /*0280*/  LDCU.64 UR4, c[0x4][URZ] ;  /* 0x01000000ff0477ac */ /* 0x000ee20008000a00 */
[----:B------:R-:W-:Y:S02]  /*0290*/  IMAD.MOV.U32 R6, RZ, RZ, R22 ;  /* 0x000000ffff067224 */ /* 0x000fe400078e0016 */
[----:B------:R-:W-:Y:S02]  /*02a0*/  IMAD.MOV.U32 R7, RZ, RZ, R18 ;  /* 0x000000ffff077224 */ /* 0x000fe400078e0012 */
[----:B---3--:R-:W-:Y:S01]  /*02b0*/  IMAD.U32 R4, RZ, RZ, UR4 ;  /* 0x00000004ff047e24 */ /* 0x008fe2000f8e00ff */
[----:B------:R-:W-:Y:S01]  /*02c0*/  MOV R5, UR5 ;  /* 0x0000000500057c02 */ /* 0x000fe20008000f00 */
[----:B-12---:R0:W-:Y:S06]  /*02d0*/  STL [R1], R0 ;  /* 0x0000000001007387 */ /* 0x0061ec0000100800 */
[----:B------:R-:W-:-:S07]  /*02e0*/  LEPC R20, `(.L_x_14) ;  /* 0x000000001014794e */ /* 0x000fce0000000000 */
[----:B0-----:R-:W-:Y:S05]  /*02f0*/  CALL.ABS.NOINC R8 ;  /* 0x0000000008007343 */ /* 0x001fea0003c00000 */
.L_x_14:
[----:B------:R-:W2:Y:S01]  /*0300*/  LDG.E R0, desc[UR36][R16.64+0x4] ;  /* 0x0000042410007981 */ /* 0x000ea2000c1e1900 */
[----:B------:R0:W1:Y:S01]  /*0310*/  LDC.64 R8, c[0x4][R2] ;  /* 0x0100000002087b82 */ /* 0x0000620000000a00 */
[----:B------:R-:W3:Y:S01]  /*0320*/  LDCU.64 UR4, c[0x4][URZ] ;  /* 0x01000000ff0477ac */ /* 0x000ee20008000a00 */
[----:B------:R-:W-:Y:S01]  /*0330*/  IMAD.MOV.U32 R6, RZ, RZ, R22 ;  /* 0x000000ffff067224 */ /* 0x000fe200078e0016 */
[----:B------:R-:W-:Y:S02]  /*0340*/  MOV R7, R18 ;  /* 0x0000001200077202 */ /* 0x000fe40000000f00 */
[----:B---3--:R-:W-:Y:S01]  /*0350*/  MOV R4, UR4 ;  /* 0x0000000400047c02 */ /* 0x008fe20008000f00 */
[----:B------:R-:W-:Y:S01]  /*0360*/  IMAD.U32 R5, RZ, RZ, UR5 ;  /* 0x00000005ff057e24 */ /* 0x000fe2000f8e00ff */
[----:B-12---:R0:W-:Y:S06]  /*0370*/  STL [R1], R0 ;  /* 0x0000000001007387 */ /* 0x0061ec0000100800 */
[----:B------:R-:W-:-:S07]  /*0380*/  LEPC R20, `(.L_x_15) ;  /* 0x000000001014794e */ /* 0x000fce0000000000 */
[----:B0-----:R-:W-:Y:S05]  /*0390*/  CALL.ABS.NOINC R8 ;  /* 0x0000000008007343 */ /* 0x001fea0003c00000 */
.L_x_15:
[----:B------:R-:W-:Y:S02]  /*03a0*/  ISETP.NE.AND P6, PT, R23, RZ, PT ;  /* 0x000000ff1700720c */ /* 0x000fe40003fc5270 */
[----:B------:R-:W-:-:S05]  /*03b0*/  IADD3 R16, P0, PT, R16, 0x10, RZ ;  /* 0x0000001010107810 */ /* 0x000fca0007f1e0ff */
[----:B------:R-:W-:-:S06]  /*03c0*/  IMAD.X R17, RZ, RZ, R17, P0 ;  /* 0x000000ffff117224 */ /* 0x000fcc00000e0611 */
[----:B------:R-:W-:Y:S05]  /*03d0*/  @P6 BRA `(.L_x_16) ;  /* 0xfffffffc00406947 */ /* 0x000fea000383ffff */
[----:B------:R-:W-:Y:S05]  /*03e0*/  BSYNC.RECONVERGENT B6 ;  /* 0x0000000000067941 */ /* 0x000fea0003800200 */
.L_x_11:
[----:B------:R-:W0:Y:S01]  /*03f0*/  LDC.64 R2, c[0x4][R2] ;  /* 0x0100000002027b82 */ /* 0x000e220000000a00 */
[----:B------:R-:W1:Y:S01]  /*0400*/  LDCU.64 UR4, c[0x4][0x8] ;  /* 0x01000100ff0477ac */ /* 0x000e620008000a00 */
[----:B------:R-:W-:Y:S01]  /*0410*/  CS2R R6, SRZ ;  /* 0x0000000000067805 */ /* 0x000fe2000001ff00 */
[----:B-1----:R-:W-:Y:S01]  /*0420*/  IMAD.U32 R4, RZ, RZ, UR4 ;  /* 0x00000004ff047e24 */ /* 0x002fe2000f8e00ff */
[----:B------:R-:W-:-:S07]  /*0430*/  MOV R5, UR5 ;  /* 0x0000000500057c02 */ /* 0x000fce0008000f00 */
[----:B------:R-:W-:-:S07]  /*0440*/  LEPC R20, `(.L_x_17) ;  /* 0x000000001014794e */ /* 0x000fce0000000000 */
[----:B0-----:R-:W-:Y:S05]  /*0450*/  CALL.ABS.NOINC R2 ;  /* 0x0000000002007343 */ /* 0x001fea0003c00000 */
.L_x_17:
[----:B------:R-:W-:Y:S05]  /*0460*/  EXIT ;  /* 0x000000000000794d */ /* 0x000fea0003800000 */
.L_x_18:
        /* <DEDUP_REMOVED lines=9> */
.L_x_21:


//--------------------- .text._Z4initPi           --------------------------
	.section	.text._Z4initPi,"ax",@progbits
	.align	128
        .global         _Z4initPi
        .type           _Z4initPi,@function
        .size           _Z4initPi,(.L_x_22 - _Z4initPi)
        .other          _Z4initPi,@"STO_CUDA_ENTRY STV_DEFAULT"
_Z4initPi:
.text._Z4initPi:
[----:B------:R-:W-:Y:S01]  /*0000*/  LDC R1, c[0x0][0x37c] ;  /* 0x0000df00ff017b82 */ /* 0x000fe20000000800 */
[----:B------:R-:W0:Y:S01]  /*0010*/  S2R R5, SR_CTAID.X ;  /* 0x0000000000057919 */ /* 0x000e220000002500 */
[----:B------:R-:W0:Y:S01]  /*0020*/  LDCU UR4, c[0x0][0x360] ;  /* 0x00006c00ff0477ac */ /* 0x000e220008000800 */
[----:B------:R-:W0:Y:S02]  /*0030*/  S2R R0, SR_TID.X ;  /* 0x0000000000007919 */ /* 0x000e240000002100 */
[----:B0-----:R-:W-:-:S05]  /*0040*/  IMAD R5, R5, UR4, R0 ;  /* 0x0000000405057c24 */ /* 0x001fca000f8e0200 */
[----:B------:R-:W-:-:S13]  /*0050*/  ISETP.GT.U32.AND P0, PT, R5, 0x63, PT ;  /* 0x000000630500780c */ /* 0x000fda0003f04070 */
[----:B------:R-:W-:Y:S05]  /*0060*/  @P0 EXIT ;  /* 0x000000000000094d */ /* 0x000fea0003800000 */
[----:B------:R-:W0:Y:S01]  /*0070*/  LDC.64 R2, c[0x0][0x380] ;  /* 0x0000e000ff027b82 */ /* 0x000e220000000a00 */
[----:B------:R-:W1:Y:S01]  /*0080*/  LDCU.64 UR4, c[0x0][0x358] ;  /* 0x00006b00ff0477ac */ /* 0x000e620008000a00 */
[C---:B------:R-:W-:Y:S01]  /*0090*/  IADD3 R7, PT, PT, R5.reuse, 0x1, RZ ;  /* 0x0000000105077810 */ /* 0x040fe20007ffe0ff */
[----:B0-----:R-:W-:-:S05]  /*00a0*/  IMAD.WIDE.U32 R2, R5, 0x4, R2 ;  /* 0x0000000405027825 */ /* 0x001fca00078e0002 */
[----:B-1----:R-:W-:Y:S01]  /*00b0*/  STG.E desc[UR4][R2.64], R7 ;  /* 0x0000000702007986 */ /* 0x002fe2000c101904 */
[----:B------:R-:W-:Y:S05]  /*00c0*/  EXIT ;  /* 0x000000000000794d */ /* 0x000fea0003800000 */
.L_x_19:
        /* <DEDUP_REMOVED lines=11> */
.L_x_22:


//--------------------- .nv.global.init           --------------------------
	.section	.nv.global.init,"aw",@progbits
.nv.global.init:
	.type		$str$1,@object
	.size		$str$1,($str - $str$1)
$str$1:
        /*0000*/ 	.byte	0x0a, 0x00
	.type		$str,@object
	.size		$str,(.L_0 - $str)
$str:
        /*0002*/ 	.byte	0x25, 0x64, 0x20, 0x00
.L_0:


//--------------------- .nv.shared.reserved.0     --------------------------
	.section	.nv.shared.reserved.0,"aw",@nobits
	.weak		__nv_reservedSMEM_offset_0_alias
	.size		__nv_reservedSMEM_offset_0_alias, 0, 64
	.other		__nv_reservedSMEM_offset_0_alias,@"STO_CUDA_RESERVED_SHARED STV_DEFAULT"
__nv_reservedSMEM_offset_0_alias:
	.zero		0
	.zero		64


//--------------------- .nv.constant0._Z11convolutionPiS_S_i --------------------------
	.section	.nv.constant0._Z11convolutionPiS_S_i,"a",@progbits
	.sectionflags	@""
	.align	4
.nv.constant0._Z11convolutionPiS_S_i:
	.zero		924


//--------------------- .nv.constant0._Z5printPi  --------------------------
	.section	.nv.constant0._Z5printPi,"a",@progbits
	.sectionflags	@""
	.align	4
.nv.constant0._Z5printPi:
	.zero		904


//--------------------- .nv.constant0._Z4initPi   --------------------------
	.section	.nv.constant0._Z4initPi,"a",@progbits
	.sectionflags	@""
	.align	4
.nv.constant0._Z4initPi:
	.zero		904


//--------------------- SYMBOLS --------------------------

	.type		.nv.reservedSmem.offset0,@object
	.size		.nv.reservedSmem.offset0,0x4
	.type		vprintf,@function
